//
// Generated by NVIDIA NVVM Compiler
//
// Compiler Build ID: CL-36424714
// Cuda compilation tools, release 13.0, V13.0.88
// Based on NVVM 20.0.0
//

.version 9.0
.target sm_100
.address_size 64

	// .globl	_Z9calcU_GPUP6float3Pf
.func  (.param .b64 func_retval0) __internal_accurate_pow
(
	.param .b64 __internal_accurate_pow_param_0
)
;

.visible .entry _Z9calcU_GPUP6float3Pf(
	.param .u64 .ptr .align 1 _Z9calcU_GPUP6float3Pf_param_0,
	.param .u64 .ptr .align 1 _Z9calcU_GPUP6float3Pf_param_1
)
{
	.reg .pred 	%p<27>;
	.reg .b32 	%r<35>;
	.reg .b32 	%f<65>;
	.reg .b64 	%rd<13>;
	.reg .b64 	%fd<53>;

	mov.u32 	%r1, %ctaid.x;
	mov.u32 	%r2, %tid.x;
	setp.eq.s32 	%p1, %r1, %r2;
	@%p1 bra 	$L__BB0_3;
	setp.eq.s32 	%p2, %r1, 0;
	@%p2 bra 	$L__BB0_3;
	ld.param.u64 	%rd12, [_Z9calcU_GPUP6float3Pf_param_1];
	ld.param.u64 	%rd11, [_Z9calcU_GPUP6float3Pf_param_0];
	mov.u32 	%r3, %ctaid.x;
	cvta.to.global.u64 	%rd3, %rd11;
	mul.wide.u32 	%rd4, %r3, 12;
	add.s64 	%rd5, %rd3, %rd4;
	mul.wide.u32 	%rd6, %r2, 12;
	add.s64 	%rd7, %rd3, %rd6;
	mov.u32 	%r4, %ntid.x;
	mad.lo.s32 	%r5, %r4, %r3, %r2;
	mul.lo.s32 	%r6, %r5, 9;
	ld.global.f32 	%f1, [%rd7+8];
	ld.global.f32 	%f2, [%rd7+4];
	ld.global.f32 	%f3, [%rd7];
	ld.global.f32 	%f4, [%rd5+8];
	ld.global.f32 	%f5, [%rd5+4];
	ld.global.f32 	%f6, [%rd5];
	sub.f32 	%f7, %f6, %f3;
	cvt.f64.f32 	%fd1, %f7;
	{
	.reg .b32 %temp; 
	mov.b64 	{%temp, %r7}, %fd1;
	}
	mov.f64 	%fd2, 0d4000000000000000;
	{
	.reg .b32 %temp; 
	mov.b64 	{%temp, %r8}, %fd2;
	}
	and.b32  	%r9, %r8, 2146435072;
	setp.eq.s32 	%p3, %r9, 1062207488;
	abs.f64 	%fd3, %fd1;
	{ // callseq 0, 0
	.param .b64 param0;
	st.param.f64 	[param0], %fd3;
	.param .b64 retval0;
	call.uni (retval0), 
	__internal_accurate_pow, 
	(
	param0
	);
	ld.param.f64 	%fd4, [retval0];
	} // callseq 0
	setp.lt.s32 	%p5, %r7, 0;
	neg.f64 	%fd6, %fd4;
	selp.f64 	%fd7, %fd6, %fd4, %p3;
	selp.f64 	%fd8, %fd7, %fd4, %p5;
	selp.b32 	%r10, %r7, 0, %p3;
	setp.lt.s32 	%p6, %r8, 0;
	or.b32  	%r11, %r10, 2146435072;
	selp.b32 	%r12, %r11, %r10, %p6;
	selp.b32 	%r13, 0, 2146435072, %p6;
	and.b32  	%r14, %r8, 2147483647;
	setp.ne.s32 	%p7, %r14, 1071644672;
	and.pred  	%p8, %p3, %p7;
	or.b32  	%r15, %r13, -2147483648;
	selp.b32 	%r16, %r15, %r13, %p8;
	selp.b32 	%r17, %r16, %r13, %p5;
	sub.f32 	%f8, %f5, %f2;
	cvt.f64.f32 	%fd9, %f8;
	{
	.reg .b32 %temp; 
	mov.b64 	{%temp, %r18}, %fd9;
	}
	abs.f64 	%fd10, %fd9;
	{ // callseq 1, 0
	.param .b64 param0;
	st.param.f64 	[param0], %fd10;
	.param .b64 retval0;
	call.uni (retval0), 
	__internal_accurate_pow, 
	(
	param0
	);
	ld.param.f64 	%fd11, [retval0];
	} // callseq 1
	setp.lt.s32 	%p10, %r18, 0;
	neg.f64 	%fd13, %fd11;
	selp.f64 	%fd14, %fd13, %fd11, %p3;
	selp.f64 	%fd15, %fd14, %fd11, %p10;
	selp.b32 	%r19, %r18, 0, %p3;
	or.b32  	%r20, %r19, 2146435072;
	selp.b32 	%r21, %r20, %r19, %p6;
	selp.b32 	%r22, %r16, %r13, %p10;
	sub.f32 	%f9, %f4, %f1;
	cvt.f64.f32 	%fd16, %f9;
	{
	.reg .b32 %temp; 
	mov.b64 	{%temp, %r23}, %fd16;
	}
	abs.f64 	%fd17, %fd16;
	{ // callseq 2, 0
	.param .b64 param0;
	st.param.f64 	[param0], %fd17;
	.param .b64 retval0;
	call.uni (retval0), 
	__internal_accurate_pow, 
	(
	param0
	);
	ld.param.f64 	%fd18, [retval0];
	} // callseq 2
	setp.lt.s32 	%p11, %r23, 0;
	neg.f64 	%fd20, %fd18;
	selp.f64 	%fd21, %fd20, %fd18, %p3;
	selp.f64 	%fd22, %fd21, %fd18, %p11;
	selp.b32 	%r24, %r23, 0, %p3;
	or.b32  	%r25, %r24, 2146435072;
	selp.b32 	%r26, %r25, %r24, %p6;
	selp.b32 	%r27, %r16, %r13, %p11;
	cvta.to.global.u64 	%rd8, %rd12;
	mul.wide.s32 	%rd9, %r6, 4;
	add.s64 	%rd10, %rd8, %rd9;
	mul.f32 	%f10, %f9, 0f40400000;
	mul.f32 	%f11, %f8, 0f40400000;
	mul.f32 	%f12, %f7, 0f40400000;
	setp.eq.f32 	%p12, %f9, 0f3F800000;
	add.rn.f64 	%fd23, %fd16, %fd2;
	mov.b32 	%r28, 0;
	mov.b64 	%fd24, {%r28, %r27};
	setp.neu.f64 	%p13, %fd17, 0d7FF0000000000000;
	setp.nan.f32 	%p14, %f9, %f9;
	add.f64 	%fd25, %fd16, 0d4000000000000000;
	{
	.reg .b32 %temp; 
	mov.b64 	{%temp, %r29}, %fd25;
	}
	and.b32  	%r30, %r29, 2146435072;
	setp.eq.s32 	%p15, %r30, 2146435072;
	mov.b64 	%fd26, {%r28, %r26};
	setp.eq.f32 	%p16, %f9, 0f00000000;
	setp.eq.f32 	%p17, %f8, 0f3F800000;
	add.rn.f64 	%fd27, %fd9, %fd2;
	mov.b64 	%fd28, {%r28, %r22};
	setp.neu.f64 	%p18, %fd10, 0d7FF0000000000000;
	setp.nan.f32 	%p19, %f8, %f8;
	add.f64 	%fd29, %fd9, 0d4000000000000000;
	{
	.reg .b32 %temp; 
	mov.b64 	{%temp, %r31}, %fd29;
	}
	and.b32  	%r32, %r31, 2146435072;
	setp.eq.s32 	%p20, %r32, 2146435072;
	mov.b64 	%fd30, {%r28, %r21};
	setp.eq.f32 	%p21, %f8, 0f00000000;
	setp.eq.f32 	%p22, %f7, 0f3F800000;
	add.rn.f64 	%fd31, %fd1, %fd2;
	mov.b64 	%fd32, {%r28, %r17};
	setp.neu.f64 	%p23, %fd3, 0d7FF0000000000000;
	setp.nan.f32 	%p24, %f7, %f7;
	add.f64 	%fd33, %fd1, 0d4000000000000000;
	{
	.reg .b32 %temp; 
	mov.b64 	{%temp, %r33}, %fd33;
	}
	and.b32  	%r34, %r33, 2146435072;
	setp.eq.s32 	%p25, %r34, 2146435072;
	mov.b64 	%fd34, {%r28, %r12};
	setp.eq.f32 	%p26, %f7, 0f00000000;
	selp.f64 	%fd35, %fd34, %fd8, %p26;
	selp.f64 	%fd36, %fd35, %fd32, %p23;
	selp.f64 	%fd37, %fd31, %fd36, %p24;
	selp.f64 	%fd38, %fd37, %fd35, %p25;
	selp.f64 	%fd39, 0d3FF0000000000000, %fd38, %p22;
	selp.f64 	%fd40, %fd30, %fd15, %p21;
	selp.f64 	%fd41, %fd40, %fd28, %p18;
	selp.f64 	%fd42, %fd27, %fd41, %p19;
	selp.f64 	%fd43, %fd42, %fd40, %p20;
	selp.f64 	%fd44, 0d3FF0000000000000, %fd43, %p17;
	add.f64 	%fd45, %fd39, %fd44;
	selp.f64 	%fd46, %fd26, %fd22, %p16;
	selp.f64 	%fd47, %fd46, %fd24, %p13;
	selp.f64 	%fd48, %fd23, %fd47, %p14;
	selp.f64 	%fd49, %fd48, %fd46, %p15;
	selp.f64 	%fd50, 0d3FF0000000000000, %fd49, %p12;
	add.f64 	%fd51, %fd45, %fd50;
	sqrt.rn.f64 	%fd52, %fd51;
	cvt.rn.f32.f64 	%f13, %fd52;
	div.rn.f32 	%f14, %f12, %f13;
	mul.f32 	%f15, %f7, %f14;
	div.rn.f32 	%f16, %f15, %f13;
	add.f32 	%f17, %f16, 0fBF800000;
	div.rn.f32 	%f18, %f17, %f13;
	mul.f32 	%f19, %f18, %f13;
	mul.f32 	%f20, %f19, %f13;
	mul.f32 	%f21, %f8, %f14;
	div.rn.f32 	%f22, %f21, %f13;
	div.rn.f32 	%f23, %f22, %f13;
	mul.f32 	%f24, %f23, %f13;
	mul.f32 	%f25, %f24, %f13;
	mul.f32 	%f26, %f9, %f14;
	div.rn.f32 	%f27, %f26, %f13;
	div.rn.f32 	%f28, %f27, %f13;
	mul.f32 	%f29, %f28, %f13;
	mul.f32 	%f30, %f29, %f13;
	div.rn.f32 	%f31, %f11, %f13;
	mul.f32 	%f32, %f7, %f31;
	div.rn.f32 	%f33, %f32, %f13;
	div.rn.f32 	%f34, %f33, %f13;
	mul.f32 	%f35, %f34, %f13;
	mul.f32 	%f36, %f35, %f13;
	mul.f32 	%f37, %f8, %f31;
	div.rn.f32 	%f38, %f37, %f13;
	add.f32 	%f39, %f38, 0fBF800000;
	div.rn.f32 	%f40, %f39, %f13;
	mul.f32 	%f41, %f40, %f13;
	mul.f32 	%f42, %f41, %f13;
	mul.f32 	%f43, %f9, %f31;
	div.rn.f32 	%f44, %f43, %f13;
	div.rn.f32 	%f45, %f44, %f13;
	mul.f32 	%f46, %f45, %f13;
	mul.f32 	%f47, %f46, %f13;
	div.rn.f32 	%f48, %f10, %f13;
	mul.f32 	%f49, %f7, %f48;
	div.rn.f32 	%f50, %f49, %f13;
	div.rn.f32 	%f51, %f50, %f13;
	mul.f32 	%f52, %f51, %f13;
	mul.f32 	%f53, %f52, %f13;
	mul.f32 	%f54, %f8, %f48;
	div.rn.f32 	%f55, %f54, %f13;
	div.rn.f32 	%f56, %f55, %f13;
	mul.f32 	%f57, %f56, %f13;
	mul.f32 	%f58, %f57, %f13;
	mul.f32 	%f59, %f9, %f48;
	div.rn.f32 	%f60, %f59, %f13;
	add.f32 	%f61, %f60, 0fBF800000;
	div.rn.f32 	%f62, %f61, %f13;
	mul.f32 	%f63, %f62, %f13;
	mul.f32 	%f64, %f63, %f13;
	st.global.f32 	[%rd10], %f20;
	st.global.f32 	[%rd10+4], %f25;
	st.global.f32 	[%rd10+8], %f30;
	st.global.f32 	[%rd10+12], %f36;
	st.global.f32 	[%rd10+16], %f42;
	st.global.f32 	[%rd10+20], %f47;
	st.global.f32 	[%rd10+24], %f53;
	st.global.f32 	[%rd10+28], %f58;
	st.global.f32 	[%rd10+32], %f64;
$L__BB0_3:
	ret;

}
.func  (.param .b64 func_retval0) __internal_accurate_pow(
	.param .b64 __internal_accurate_pow_param_0
)
{
	.reg .pred 	%p<8>;
	.reg .b32 	%r<49>;
	.reg .b32 	%f<3>;
	.reg .b64 	%fd<109>;

	ld.param.f64 	%fd10, [__internal_accurate_pow_param_0];
	{
	.reg .b32 %temp; 
	mov.b64 	{%temp, %r46}, %fd10;
	}
	{
	.reg .b32 %temp; 
	mov.b64 	{%r45, %temp}, %fd10;
	}
	shr.u32 	%r47, %r46, 20;
	setp.gt.u32 	%p1, %r46, 1048575;
	@%p1 bra 	$L__BB1_2;
	mul.f64 	%fd11, %fd10, 0d4350000000000000;
	{
	.reg .b32 %temp; 
	mov.b64 	{%temp, %r46}, %fd11;
	}
	{
	.reg .b32 %temp; 
	mov.b64 	{%r45, %temp}, %fd11;
	}
	shr.u32 	%r16, %r46, 20;
	add.s32 	%r47, %r16, -54;
$L__BB1_2:
	add.s32 	%r48, %r47, -1023;
	and.b32  	%r17, %r46, -2146435073;
	or.b32  	%r18, %r17, 1072693248;
	mov.b64 	%fd107, {%r45, %r18};
	setp.lt.u32 	%p2, %r18, 1073127583;
	@%p2 bra 	$L__BB1_4;
	{
	.reg .b32 %temp; 
	mov.b64 	{%r19, %temp}, %fd107;
	}
	{
	.reg .b32 %temp; 
	mov.b64 	{%temp, %r20}, %fd107;
	}
	add.s32 	%r21, %r20, -1048576;
	mov.b64 	%fd107, {%r19, %r21};
	add.s32 	%r48, %r47, -1022;
$L__BB1_4:
	add.f64 	%fd12, %fd107, 0dBFF0000000000000;
	add.f64 	%fd13, %fd107, 0d3FF0000000000000;
	rcp.approx.ftz.f64 	%fd14, %fd13;
	neg.f64 	%fd15, %fd13;
	fma.rn.f64 	%fd16, %fd15, %fd14, 0d3FF0000000000000;
	fma.rn.f64 	%fd17, %fd16, %fd16, %fd16;
	fma.rn.f64 	%fd18, %fd17, %fd14, %fd14;
	mul.f64 	%fd19, %fd12, %fd18;
	fma.rn.f64 	%fd20, %fd12, %fd18, %fd19;
	mul.f64 	%fd21, %fd20, %fd20;
	fma.rn.f64 	%fd22, %fd21, 0d3EB0F5FF7D2CAFE2, 0d3ED0F5D241AD3B5A;
	fma.rn.f64 	%fd23, %fd22, %fd21, 0d3EF3B20A75488A3F;
	fma.rn.f64 	%fd24, %fd23, %fd21, 0d3F1745CDE4FAECD5;
	fma.rn.f64 	%fd25, %fd24, %fd21, 0d3F3C71C7258A578B;
	fma.rn.f64 	%fd26, %fd25, %fd21, 0d3F6249249242B910;
	fma.rn.f64 	%fd27, %fd26, %fd21, 0d3F89999999999DFB;
	sub.f64 	%fd28, %fd12, %fd20;
	add.f64 	%fd29, %fd28, %fd28;
	neg.f64 	%fd30, %fd20;
	fma.rn.f64 	%fd31, %fd30, %fd12, %fd29;
	mul.f64 	%fd32, %fd18, %fd31;
	fma.rn.f64 	%fd33, %fd21, %fd27, 0d3FB5555555555555;
	mov.f64 	%fd34, 0d3FB5555555555555;
	sub.f64 	%fd35, %fd34, %fd33;
	fma.rn.f64 	%fd36, %fd21, %fd27, %fd35;
	add.f64 	%fd37, %fd36, 0dBC46A4CB00B9E7B0;
	add.f64 	%fd38, %fd33, %fd37;
	sub.f64 	%fd39, %fd33, %fd38;
	add.f64 	%fd40, %fd37, %fd39;
	mul.rn.f64 	%fd41, %fd20, %fd20;
	neg.f64 	%fd42, %fd41;
	fma.rn.f64 	%fd43, %fd20, %fd20, %fd42;
	{
	.reg .b32 %temp; 
	mov.b64 	{%r22, %temp}, %fd32;
	}
	{
	.reg .b32 %temp; 
	mov.b64 	{%temp, %r23}, %fd32;
	}
	add.s32 	%r24, %r23, 1048576;
	mov.b64 	%fd44, {%r22, %r24};
	fma.rn.f64 	%fd45, %fd20, %fd44, %fd43;
	mul.rn.f64 	%fd46, %fd41, %fd20;
	neg.f64 	%fd47, %fd46;
	fma.rn.f64 	%fd48, %fd41, %fd20, %fd47;
	fma.rn.f64 	%fd49, %fd41, %fd32, %fd48;
	fma.rn.f64 	%fd50, %fd45, %fd20, %fd49;
	mul.rn.f64 	%fd51, %fd38, %fd46;
	neg.f64 	%fd52, %fd51;
	fma.rn.f64 	%fd53, %fd38, %fd46, %fd52;
	fma.rn.f64 	%fd54, %fd38, %fd50, %fd53;
	fma.rn.f64 	%fd55, %fd40, %fd46, %fd54;
	add.f64 	%fd56, %fd51, %fd55;
	sub.f64 	%fd57, %fd51, %fd56;
	add.f64 	%fd58, %fd55, %fd57;
	add.f64 	%fd59, %fd20, %fd56;
	sub.f64 	%fd60, %fd20, %fd59;
	add.f64 	%fd61, %fd56, %fd60;
	add.f64 	%fd62, %fd58, %fd61;
	add.f64 	%fd63, %fd32, %fd62;
	add.f64 	%fd64, %fd59, %fd63;
	sub.f64 	%fd65, %fd59, %fd64;
	add.f64 	%fd66, %fd63, %fd65;
	xor.b32  	%r25, %r48, -2147483648;
	mov.b32 	%r26, 1127219200;
	mov.b64 	%fd67, {%r25, %r26};
	mov.b32 	%r27, -2147483648;
	mov.b64 	%fd68, {%r27, %r26};
	sub.f64 	%fd69, %fd67, %fd68;
	fma.rn.f64 	%fd70, %fd69, 0d3FE62E42FEFA39EF, %fd64;
	fma.rn.f64 	%fd71, %fd69, 0dBFE62E42FEFA39EF, %fd70;
	sub.f64 	%fd72, %fd71, %fd64;
	sub.f64 	%fd73, %fd66, %fd72;
	fma.rn.f64 	%fd74, %fd69, 0d3C7ABC9E3B39803F, %fd73;
	add.f64 	%fd75, %fd70, %fd74;
	sub.f64 	%fd76, %fd70, %fd75;
	add.f64 	%fd77, %fd74, %fd76;
	mov.f64 	%fd78, 0d4000000000000000;
	{
	.reg .b32 %temp; 
	mov.b64 	{%temp, %r28}, %fd78;
	}
	{
	.reg .b32 %temp; 
	mov.b64 	{%r29, %temp}, %fd78;
	}
	shl.b32 	%r30, %r28, 1;
	setp.gt.u32 	%p3, %r30, -33554433;
	and.b32  	%r31, %r28, -15728641;
	selp.b32 	%r32, %r31, %r28, %p3;
	mov.b64 	%fd79, {%r29, %r32};
	mul.rn.f64 	%fd80, %fd75, %fd79;
	neg.f64 	%fd81, %fd80;
	fma.rn.f64 	%fd82, %fd75, %fd79, %fd81;
	fma.rn.f64 	%fd83, %fd77, %fd79, %fd82;
	add.f64 	%fd4, %fd80, %fd83;
	sub.f64 	%fd84, %fd80, %fd4;
	add.f64 	%fd5, %fd83, %fd84;
	fma.rn.f64 	%fd85, %fd4, 0d3FF71547652B82FE, 0d4338000000000000;
	{
	.reg .b32 %temp; 
	mov.b64 	{%r13, %temp}, %fd85;
	}
	mov.f64 	%fd86, 0dC338000000000000;
	add.rn.f64 	%fd87, %fd85, %fd86;
	fma.rn.f64 	%fd88, %fd87, 0dBFE62E42FEFA39EF, %fd4;
	fma.rn.f64 	%fd89, %fd87, 0dBC7ABC9E3B39803F, %fd88;
	fma.rn.f64 	%fd90, %fd89, 0d3E5ADE1569CE2BDF, 0d3E928AF3FCA213EA;
	fma.rn.f64 	%fd91, %fd90, %fd89, 0d3EC71DEE62401315;
	fma.rn.f64 	%fd92, %fd91, %fd89, 0d3EFA01997C89EB71;
	fma.rn.f64 	%fd93, %fd92, %fd89, 0d3F2A01A014761F65;
	fma.rn.f64 	%fd94, %fd93, %fd89, 0d3F56C16C1852B7AF;
	fma.rn.f64 	%fd95, %fd94, %fd89, 0d3F81111111122322;
	fma.rn.f64 	%fd96, %fd95, %fd89, 0d3FA55555555502A1;
	fma.rn.f64 	%fd97, %fd96, %fd89, 0d3FC5555555555511;
	fma.rn.f64 	%fd98, %fd97, %fd89, 0d3FE000000000000B;
	fma.rn.f64 	%fd99, %fd98, %fd89, 0d3FF0000000000000;
	fma.rn.f64 	%fd100, %fd99, %fd89, 0d3FF0000000000000;
	{
	.reg .b32 %temp; 
	mov.b64 	{%r14, %temp}, %fd100;
	}
	{
	.reg .b32 %temp; 
	mov.b64 	{%temp, %r15}, %fd100;
	}
	shl.b32 	%r33, %r13, 20;
	add.s32 	%r34, %r33, %r15;
	mov.b64 	%fd108, {%r14, %r34};
	{
	.reg .b32 %temp; 
	mov.b64 	{%temp, %r35}, %fd4;
	}
	mov.b32 	%f2, %r35;
	abs.f32 	%f1, %f2;
	setp.lt.f32 	%p4, %f1, 0f4086232B;
	@%p4 bra 	$L__BB1_7;
	setp.lt.f64 	%p5, %fd4, 0d0000000000000000;
	add.f64 	%fd101, %fd4, 0d7FF0000000000000;
	selp.f64 	%fd108, 0d0000000000000000, %fd101, %p5;
	setp.geu.f32 	%p6, %f1, 0f40874800;
	@%p6 bra 	$L__BB1_7;
	shr.u32 	%r36, %r13, 31;
	add.s32 	%r37, %r13, %r36;
	shr.s32 	%r38, %r37, 1;
	shl.b32 	%r39, %r38, 20;
	add.s32 	%r40, %r15, %r39;
	mov.b64 	%fd102, {%r14, %r40};
	sub.s32 	%r41, %r13, %r38;
	shl.b32 	%r42, %r41, 20;
	add.s32 	%r43, %r42, 1072693248;
	mov.b32 	%r44, 0;
	mov.b64 	%fd103, {%r44, %r43};
	mul.f64 	%fd108, %fd103, %fd102;
$L__BB1_7:
	abs.f64 	%fd104, %fd108;
	setp.eq.f64 	%p7, %fd104, 0d7FF0000000000000;
	fma.rn.f64 	%fd105, %fd108, %fd5, %fd108;
	selp.f64 	%fd106, %fd108, %fd105, %p7;
	st.param.f64 	[func_retval0], %fd106;
	ret;

}


// ===== COMPILED SASS (sm_100) =====

	.target	sm_100

	.elftype	@"ET_EXEC"


//--------------------- .note.nv.tkinfo           --------------------------
	.section	.note.nv.tkinfo,"",@"SHT_NOTE"
	.sectionflags	@"SHF_NOTE_NV_TKINFO"
	.tkinfo
        /*0018*/ 	.word	0x00000002
        /*0030*/ 	.string	""
        /*0030*/ 	.string	"ptxas"
        /*0030*/ 	.string	"Cuda compilation tools, release 13.0, V13.0.88"
        /*0030*/ 	.string	"Build cuda_13.0.r13.0/compiler.36424714_0"
        /*0030*/ 	.string	"-arch sm_100 -m 64 "



//--------------------- .note.nv.cuinfo           --------------------------
	.section	.note.nv.cuinfo,"",@"SHT_NOTE"
	.sectionflags	@"SHF_NOTE_NV_CUINFO"
        /*0018*/ 	.short	0x0002
        /*001a*/ 	.short	0x0064
        /*001c*/ 	.short	0x0082
	.zero		2


//--------------------- .nv.info                  --------------------------
	.section	.nv.info,"",@"SHT_CUDA_INFO"
	.align	4


	//----- nvinfo : EIATTR_REGCOUNT
	.align		4
        /*0000*/ 	.byte	0x04, 0x2f
        /*0002*/ 	.short	(.L_1 - .L_0)
	.align		4
.L_0:
        /*0004*/ 	.word	index@(_Z9calcU_GPUP6float3Pf)
        /*0008*/ 	.word	0x00000027


	//----- nvinfo : EIATTR_FRAME_SIZE
	.align		4
.L_1:
        /*000c*/ 	.byte	0x04, 0x11
        /*000e*/ 	.short	(.L_3 - .L_2)
	.align		4
.L_2:
        /*0010*/ 	.word	index@($_Z9calcU_GPUP6float3Pf$__internal_accurate_pow)
        /*0014*/ 	.word	0x00000000


	//----- nvinfo : EIATTR_FRAME_SIZE
	.align		4
.L_3:
        /*0018*/ 	.byte	0x04, 0x11
        /*001a*/ 	.short	(.L_5 - .L_4)
	.align		4
.L_4:
        /*001c*/ 	.word	index@($__internal_1_$__cuda_sm3x_div_rn_noftz_f32_slowpath)
        /*0020*/ 	.word	0x00000000


	//----- nvinfo : EIATTR_FRAME_SIZE
	.align		4
.L_5:
        /*0024*/ 	.byte	0x04, 0x11
        /*0026*/ 	.short	(.L_7 - .L_6)
	.align		4
.L_6:
        /*0028*/ 	.word	index@($__internal_0_$__cuda_sm20_dsqrt_rn_f64_mediumpath_v1)
        /*002c*/ 	.word	0x00000000


	//----- nvinfo : EIATTR_FRAME_SIZE
	.align		4
.L_7:
        /*0030*/ 	.byte	0x04, 0x11
        /*0032*/ 	.short	(.L_9 - .L_8)
	.align		4
.L_8:
        /*0034*/ 	.word	index@(_Z9calcU_GPUP6float3Pf)
        /*0038*/ 	.word	0x00000000


	//----- nvinfo : EIATTR_MIN_STACK_SIZE
	.align		4
.L_9:
        /*003c*/ 	.byte	0x04, 0x12
        /*003e*/ 	.short	(.L_11 - .L_10)
	.align		4
.L_10:
        /*0040*/ 	.word	index@(_Z9calcU_GPUP6float3Pf)
        /*0044*/ 	.word	0x00000000
.L_11:


//--------------------- .nv.compat                --------------------------
	.section	.nv.compat,"",@"SHT_CUDA_COMPAT_INFO"
	.align	4
        /*0000*/ 	.byte	0x02, 0x09, 0x00, 0x00, 0x02, 0x02, 0x01, 0x00, 0x02, 0x05, 0x05, 0x00, 0x03, 0x07, 0x01, 0x01
        /*0010*/ 	.byte	0x02, 0x03, 0x00, 0x00, 0x02, 0x06, 0x01, 0x00, 0x04, 0x0b, 0x08, 0x00, 0x01, 0x00, 0x00, 0x00
        /*0020*/ 	.byte	0x00, 0x00, 0x00, 0x00


//--------------------- .nv.info._Z9calcU_GPUP6float3Pf --------------------------
	.section	.nv.info._Z9calcU_GPUP6float3Pf,"",@"SHT_CUDA_INFO"
	.sectionflags	@""
	.align	4


	//----- nvinfo : EIATTR_CUDA_API_VERSION
	.align		4
        /*0000*/ 	.byte	0x04, 0x37
        /*0002*/ 	.short	(.L_13 - .L_12)
.L_12:
        /*0004*/ 	.word	0x00000082


	//----- nvinfo : EIATTR_KPARAM_INFO
	.align		4
.L_13:
        /*0008*/ 	.byte	0x04, 0x17
        /*000a*/ 	.short	(.L_15 - .L_14)
.L_14:
        /*000c*/ 	.word	0x00000000
        /*0010*/ 	.short	0x0001
        /*0012*/ 	.short	0x0008
        /*0014*/ 	.byte	0x00, 0xf5, 0x21, 0x00


	//----- nvinfo : EIATTR_KPARAM_INFO
	.align		4
.L_15:
        /*0018*/ 	.byte	0x04, 0x17
        /*001a*/ 	.short	(.L_17 - .L_16)
.L_16:
        /*001c*/ 	.word	0x00000000
        /*0020*/ 	.short	0x0000
        /*0022*/ 	.short	0x0000
        /*0024*/ 	.byte	0x00, 0xf5, 0x21, 0x00


	//----- nvinfo : EIATTR_SPARSE_MMA_MASK
	.align		4
.L_17:
        /*0028*/ 	.byte	0x03, 0x50
        /*002a*/ 	.short	0x0000


	//----- nvinfo : EIATTR_MAXREG_COUNT
	.align		4
        /*002c*/ 	.byte	0x03, 0x1b
        /*002e*/ 	.short	0x00ff


	//----- nvinfo : EIATTR_MERCURY_ISA_VERSION
	.align		4
        /*0030*/ 	.byte	0x03, 0x5f
        /*0032*/ 	.short	0x0101


	//----- nvinfo : EIATTR_VRC_CTA_INIT_COUNT
	.align		4
        /*0034*/ 	.byte	0x02, 0x4a
	.zero		1
	.zero		1


	//----- nvinfo : EIATTR_EXIT_INSTR_OFFSETS
	.align		4
        /*0038*/ 	.byte	0x04, 0x1c
        /*003a*/ 	.short	(.L_19 - .L_18)


	//   ....[0]....
.L_18:
        /*003c*/ 	.word	0x00000040


	//   ....[1]....
        /*0040*/ 	.word	0x00000060


	//   ....[2]....
        /*0044*/ 	.word	0x00001c10


	//----- nvinfo : EIATTR_CRS_STACK_SIZE
	.align		4
.L_19:
        /*0048*/ 	.byte	0x04, 0x1e
        /*004a*/ 	.short	(.L_21 - .L_20)
.L_20:
        /*004c*/ 	.word	0x00000000


	//----- nvinfo : EIATTR_CBANK_PARAM_SIZE
	.align		4
.L_21:
        /*0050*/ 	.byte	0x03, 0x19
        /*0052*/ 	.short	0x0010


	//----- nvinfo : EIATTR_PARAM_CBANK
	.align		4
        /*0054*/ 	.byte	0x04, 0x0a
        /*0056*/ 	.short	(.L_23 - .L_22)
	.align		4
.L_22:
        /*0058*/ 	.word	index@(.nv.constant0._Z9calcU_GPUP6float3Pf)
        /*005c*/ 	.short	0x0380
        /*005e*/ 	.short	0x0010


	//----- nvinfo : EIATTR_SW_WAR
	.align		4
.L_23:
        /*0060*/ 	.byte	0x04, 0x36
        /*0062*/ 	.short	(.L_25 - .L_24)
.L_24:
        /*0064*/ 	.word	0x00000008
.L_25:


//--------------------- .nv.callgraph             --------------------------
	.section	.nv.callgraph,"",@"SHT_CUDA_CALLGRAPH"
	.align	4
	.sectionentsize	8
	.align		4
        /*0000*/ 	.word	0x00000000
	.align		4
        /*0004*/ 	.word	0xffffffff
	.align		4
        /*0008*/ 	.word	0x00000000
	.align		4
        /*000c*/ 	.word	0xfffffffe
	.align		4
        /*0010*/ 	.word	0x00000000
	.align		4
        /*0014*/ 	.word	0xfffffffd
	.align		4
        /*0018*/ 	.word	0x00000000
	.align		4
        /*001c*/ 	.word	0xfffffffc


//--------------------- .text._Z9calcU_GPUP6float3Pf --------------------------
	.section	.text._Z9calcU_GPUP6float3Pf,"ax",@progbits
	.align	128
        .global         _Z9calcU_GPUP6float3Pf
        .type           _Z9calcU_GPUP6float3Pf,@function
        .size           _Z9calcU_GPUP6float3Pf,(.L_x_66 - _Z9calcU_GPUP6float3Pf)
        .other          _Z9calcU_GPUP6float3Pf,@"STO_CUDA_ENTRY STV_DEFAULT"
_Z9calcU_GPUP6float3Pf:
.text._Z9calcU_GPUP6float3Pf:
[----:B------:R-:W-:Y:S01]  /*0000*/  LDC R1, c[0x0][0x37c] ;  /* 0x0000df00ff017b82 */ /* 0x000fe20000000800 */
[----:B------:R-:W0:Y:S01]  /*0010*/  S2R R15, SR_CTAID.X ;  /* 0x00000000000f7919 */ /* 0x000e220000002500 */
[----:B------:R-:W0:Y:S02]  /*0020*/  S2R R0, SR_TID.X ;  /* 0x0000000000007919 */ /* 0x000e240000002100 */
[----:B0-----:R-:W-:-:S13]  /*0030*/  ISETP.NE.AND P0, PT, R15, R0, PT ;  /* 0x000000000f00720c */ /* 0x001fda0003f05270 */
[----:B------:R-:W-:Y:S05]  /*0040*/  @!P0 EXIT ;  /* 0x000000000000894d */ /* 0x000fea0003800000 */
[----:B------:R-:W-:-:S13]  /*0050*/  ISETP.NE.AND P0, PT, R15, RZ, PT ;  /* 0x000000ff0f00720c */ /* 0x000fda0003f05270 */
[----:B------:R-:W-:Y:S05]  /*0060*/  @!P0 EXIT ;  /* 0x000000000000894d */ /* 0x000fea0003800000 */
[----:B------:R-:W0:Y:S01]  /*0070*/  LDC.64 R10, c[0x0][0x380] ;  /* 0x0000e000ff0a7b82 */ /* 0x000e220000000a00 */
[----:B------:R-:W1:Y:S01]  /*0080*/  LDCU.64 UR6, c[0x0][0x358] ;  /* 0x00006b00ff0677ac */ /* 0x000e620008000a00 */
[----:B0-----:R-:W-:-:S04]  /*0090*/  IMAD.WIDE.U32 R12, R0, 0xc, R10 ;  /* 0x0000000c000c7825 */ /* 0x001fc800078e000a */
[C---:B------:R-:W-:Y:S01]  /*00a0*/  IMAD.WIDE.U32 R10, R15.reuse, 0xc, R10 ;  /* 0x0000000c0f0a7825 */ /* 0x040fe200078e000a */
[----:B-1----:R-:W2:Y:S04]  /*00b0*/  LDG.E R6, desc[UR6][R12.64] ;  /* 0x000000060c067981 */ /* 0x002ea8000c1e1900 */
[----:B------:R-:W2:Y:S04]  /*00c0*/  LDG.E R7, desc[UR6][R10.64] ;  /* 0x000000060a077981 */ /* 0x000ea8000c1e1900 */
[----:B------:R0:W5:Y:S04]  /*00d0*/  LDG.E R2, desc[UR6][R12.64+0x8] ;  /* 0x000008060c027981 */ /* 0x000168000c1e1900 */
[----:B------:R0:W5:Y:S04]  /*00e0*/  LDG.E R3, desc[UR6][R12.64+0x4] ;  /* 0x000004060c037981 */ /* 0x000168000c1e1900 */
[----:B------:R0:W5:Y:S04]  /*00f0*/  LDG.E R5, desc[UR6][R10.64+0x8] ;  /* 0x000008060a057981 */ /* 0x000168000c1e1900 */
[----:B------:R0:W5:Y:S01]  /*0100*/  LDG.E R4, desc[UR6][R10.64+0x4] ;  /* 0x000004060a047981 */ /* 0x000162000c1e1900 */
[----:B------:R-:W1:Y:S01]  /*0110*/  LDCU UR4, c[0x0][0x360] ;  /* 0x00006c00ff0477ac */ /* 0x000e620008000800 */
[----:B------:R-:W-:Y:S01]  /*0120*/  BSSY.RECONVERGENT B0, `(.L_x_0) ;  /* 0x0000008000007945 */ /* 0x000fe20003800200 */
[----:B--2---:R-:W-:Y:S01]  /*0130*/  FADD R6, -R6, R7 ;  /* 0x0000000706067221 */ /* 0x004fe20000000100 */
[----:B-1----:R-:W-:Y:S01]  /*0140*/  IMAD R7, R15, UR4, R0 ;  /* 0x000000040f077c24 */ /* 0x002fe2000f8e0200 */
[----:B------:R-:W-:-:S02]  /*0150*/  MOV R0, 0x1a0 ;  /* 0x000001a000007802 */ /* 0x000fc40000000f00 */
[----:B------:R-:W1:Y:S01]  /*0160*/  F2F.F64.F32 R8, R6 ;  /* 0x0000000600087310 */ /* 0x000e620000201800 */
[----:B------:R-:W-:Y:S01]  /*0170*/  IMAD R7, R7, 0x9, RZ ;  /* 0x0000000907077824 */ /* 0x000fe200078e02ff */
[----:B01----:R-:W-:-:S11]  /*0180*/  DADD R26, -RZ, |R8| ;  /* 0x00000000ff1a7229 */ /* 0x003fd60000000508 */
[----:B-----5:R-:W-:Y:S05]  /*0190*/  CALL.REL.NOINC `($_Z9calcU_GPUP6float3Pf$__internal_accurate_pow) ;  /* 0x0000002000f47944 */ /* 0x020fea0003c00000 */
[----:B------:R-:W-:Y:S05]  /*01a0*/  BSYNC.RECONVERGENT B0 ;  /* 0x0000000000007941 */ /* 0x000fea0003800200 */
.L_x_0:
[----:B------:R-:W-:Y:S01]  /*01b0*/  FADD R30, -R3, R4 ;  /* 0x00000004031e7221 */ /* 0x000fe20000000100 */
[----:B------:R-:W-:Y:S01]  /*01c0*/  BSSY.RECONVERGENT B0, `(.L_x_1) ;  /* 0x0000007000007945 */ /* 0x000fe20003800200 */
[----:B------:R-:W-:Y:S01]  /*01d0*/  MOV R31, R22 ;  /* 0x00000016001f7202 */ /* 0x000fe20000000f00 */
[----:B------:R-:W-:Y:S01]  /*01e0*/  IMAD.MOV.U32 R32, RZ, RZ, R20 ;  /* 0x000000ffff207224 */ /* 0x000fe200078e0014 */
[----:B------:R-:W0:Y:S01]  /*01f0*/  F2F.F64.F32 R10, R30 ;  /* 0x0000001e000a7310 */ /* 0x000e220000201800 */
[----:B------:R-:W-:Y:S01]  /*0200*/  MOV R0, 0x230 ;  /* 0x0000023000007802 */ /* 0x000fe20000000f00 */
[----:B0-----:R-:W-:-:S11]  /*0210*/  DADD R26, -RZ, |R10| ;  /* 0x00000000ff1a7229 */ /* 0x001fd6000000050a */
[----:B------:R-:W-:Y:S05]  /*0220*/  CALL.REL.NOINC `($_Z9calcU_GPUP6float3Pf$__internal_accurate_pow) ;  /* 0x0000002000d07944 */ /* 0x000fea0003c00000 */
[----:B------:R-:W-:Y:S05]  /*0230*/  BSYNC.RECONVERGENT B0 ;  /* 0x0000000000007941 */ /* 0x000fea0003800200 */
.L_x_1:
        /* <DEDUP_REMOVED lines=9> */
.L_x_2:
[----:B------:R-:W-:Y:S01]  /*02d0*/  DADD R14, R8, 2 ;  /* 0x40000000080e7429 */ /* 0x000fe20000000000 */
[C---:B------:R-:W-:Y:S01]  /*02e0*/  FSETP.NEU.AND P6, PT, R6.reuse, RZ, PT ;  /* 0x000000ff0600720b */ /* 0x040fe20003fcd000 */
[----:B------:R-:W-:Y:S01]  /*02f0*/  DADD R16, R10, 2 ;  /* 0x400000000a107429 */ /* 0x000fe20000000000 */
[----:B------:R-:W-:Y:S01]  /*0300*/  FSETP.NAN.AND P3, PT, R6, R6, PT ;  /* 0x000000060600720b */ /* 0x000fe20003f68000 */
[C---:B------:R-:W-:Y:S01]  /*0310*/  DADD R18, R12.reuse, 2 ;  /* 0x400000000c127429 */ /* 0x040fe20000000000 */
[----:B------:R-:W-:Y:S01]  /*0320*/  FSEL R21, R32, RZ, P6 ;  /* 0x000000ff20157208 */ /* 0x000fe20003000000 */
[----:B------:R-:W-:Y:S01]  /*0330*/  DSETP.NEU.AND P0, PT, |R12|, +INF , PT ;  /* 0x7ff000000c00742a */ /* 0x000fe20003f0d200 */
[----:B------:R-:W-:Y:S01]  /*0340*/  BSSY.RECONVERGENT B0, `(.L_x_3) ;  /* 0x0000041000007945 */ /* 0x000fe20003800200 */
[C---:B------:R-:W-:Y:S01]  /*0350*/  DSETP.NEU.AND P1, PT, |R8|.reuse, +INF , PT ;  /* 0x7ff000000800742a */ /* 0x040fe20003f2d200 */
[----:B------:R-:W0:Y:S01]  /*0360*/  F2F.F64.F32 R12, R33 ;  /* 0x00000021000c7310 */ /* 0x000e220000201800 */
[----:B------:R-:W-:Y:S01]  /*0370*/  LOP3.LUT R14, R15, 0x7ff00000, RZ, 0xc0, !PT ;  /* 0x7ff000000f0e7812 */ /* 0x000fe200078ec0ff */
[----:B------:R-:W-:Y:S01]  /*0380*/  DADD R8, R8, 2 ;  /* 0x4000000008087429 */ /* 0x000fe20000000000 */
[----:B------:R-:W-:Y:S01]  /*0390*/  LOP3.LUT R16, R17, 0x7ff00000, RZ, 0xc0, !PT ;  /* 0x7ff0000011107812 */ /* 0x000fe200078ec0ff */
[C---:B------:R-:W-:Y:S01]  /*03a0*/  DSETP.NEU.AND P5, PT, |R10|.reuse, +INF , PT ;  /* 0x7ff000000a00742a */ /* 0x040fe20003fad200 */
[----:B------:R-:W-:Y:S01]  /*03b0*/  ISETP.NE.AND P4, PT, R14, 0x7ff00000, PT ;  /* 0x7ff000000e00780c */ /* 0x000fe20003f85270 */
[----:B------:R-:W-:Y:S01]  /*03c0*/  DADD R10, R10, 2 ;  /* 0x400000000a0a7429 */ /* 0x000fe20000000000 */
[----:B------:R-:W-:-:S02]  /*03d0*/  ISETP.NE.AND P2, PT, R16, 0x7ff00000, PT ;  /* 0x7ff000001000780c */ /* 0x000fc40003f45270 */
[----:B------:R-:W-:Y:S02]  /*03e0*/  FSEL R16, R31, RZ, P6 ;  /* 0x000000ff1f107208 */ /* 0x000fe40003000000 */
[----:B------:R-:W-:Y:S02]  /*03f0*/  FSETP.NEU.AND P6, PT, R30, RZ, PT ;  /* 0x000000ff1e00720b */ /* 0x000fe40003fcd000 */
[----:B------:R-:W-:Y:S02]  /*0400*/  LOP3.LUT R18, R19, 0x7ff00000, RZ, 0xc0, !PT ;  /* 0x7ff0000013127812 */ /* 0x000fe400078ec0ff */
[----:B------:R-:W-:Y:S01]  /*0410*/  FSEL R15, R16, RZ, P1 ;  /* 0x000000ff100f7208 */ /* 0x000fe20000800000 */
[----:B0-----:R-:W-:Y:S01]  /*0420*/  DADD R12, R12, 2 ;  /* 0x400000000c0c7429 */ /* 0x001fe20000000000 */
[----:B------:R-:W-:Y:S02]  /*0430*/  FSEL R19, R21, +QNAN , P1 ;  /* 0x7ff0000015137808 */ /* 0x000fe40000800000 */
[----:B------:R-:W-:-:S02]  /*0440*/  FSEL R0, R34, RZ, P6 ;  /* 0x000000ff22007208 */ /* 0x000fc40003000000 */
[----:B------:R-:W-:Y:S02]  /*0450*/  FSEL R14, R35, RZ, P6 ;  /* 0x000000ff230e7208 */ /* 0x000fe40003000000 */
[----:B------:R-:W-:Y:S02]  /*0460*/  @!P4 FSEL R16, R8, R15, P3 ;  /* 0x0000000f0810c208 */ /* 0x000fe40001800000 */
[----:B------:R-:W-:Y:S02]  /*0470*/  @!P4 FSEL R21, R9, R19, P3 ;  /* 0x000000130915c208 */ /* 0x000fe40001800000 */
[----:B------:R-:W-:Y:S02]  /*0480*/  ISETP.NE.AND P1, PT, R18, 0x7ff00000, PT ;  /* 0x7ff000001200780c */ /* 0x000fe40003f25270 */
[----:B------:R-:W-:Y:S02]  /*0490*/  FSETP.NEU.AND P3, PT, R33, RZ, PT ;  /* 0x000000ff2100720b */ /* 0x000fe40003f6d000 */
[----:B------:R-:W-:-:S02]  /*04a0*/  FSETP.NAN.AND P6, PT, R30, R30, PT ;  /* 0x0000001e1e00720b */ /* 0x000fc40003fc8000 */
[----:B------:R-:W-:Y:S02]  /*04b0*/  FSEL R15, R0, RZ, P5 ;  /* 0x000000ff000f7208 */ /* 0x000fe40002800000 */
[----:B------:R-:W-:Y:S02]  /*04c0*/  FSEL R17, R14, +QNAN , P5 ;  /* 0x7ff000000e117808 */ /* 0x000fe40002800000 */
[----:B------:R-:W-:Y:S02]  /*04d0*/  FSEL R22, R22, RZ, P3 ;  /* 0x000000ff16167208 */ /* 0x000fe40001800000 */
[----:B------:R-:W-:Y:S02]  /*04e0*/  FSEL R20, R20, RZ, P3 ;  /* 0x000000ff14147208 */ /* 0x000fe40001800000 */
[----:B------:R-:W-:Y:S02]  /*04f0*/  @!P2 FSEL R0, R10, R15, P6 ;  /* 0x0000000f0a00a208 */ /* 0x000fe40003000000 */
[----:B------:R-:W-:-:S02]  /*0500*/  @!P2 FSEL R14, R11, R17, P6 ;  /* 0x000000110b0ea208 */ /* 0x000fc40003000000 */
[----:B------:R-:W-:Y:S02]  /*0510*/  FSETP.NEU.AND P4, PT, R30, 1, PT ;  /* 0x3f8000001e00780b */ /* 0x000fe40003f8d000 */
[----:B------:R-:W-:Y:S02]  /*0520*/  FSETP.NEU.AND P3, PT, R6, 1, PT ;  /* 0x3f8000000600780b */ /* 0x000fe40003f6d000 */
[----:B------:R-:W-:Y:S02]  /*0530*/  FSETP.NAN.AND P2, PT, R33, R33, PT ;  /* 0x000000212100720b */ /* 0x000fe40003f48000 */
[----:B------:R-:W-:Y:S02]  /*0540*/  FSEL R15, R22, RZ, P0 ;  /* 0x000000ff160f7208 */ /* 0x000fe40000000000 */
[----:B------:R-:W-:Y:S02]  /*0550*/  FSEL R17, R20, +QNAN , P0 ;  /* 0x7ff0000014117808 */ /* 0x000fe40000000000 */
[----:B------:R-:W-:-:S02]  /*0560*/  FSEL R10, R0, RZ, P4 ;  /* 0x000000ff000a7208 */ /* 0x000fc40002000000 */
[----:B------:R-:W-:Y:S01]  /*0570*/  FSEL R11, R14, 1.875, P4 ;  /* 0x3ff000000e0b7808 */ /* 0x000fe20002000000 */
[----:B------:R-:W-:Y:S01]  /*0580*/  IMAD.MOV.U32 R14, RZ, RZ, 0x0 ;  /* 0x00000000ff0e7424 */ /* 0x000fe200078e00ff */
[----:B------:R-:W-:Y:S02]  /*0590*/  FSEL R8, R16, RZ, P3 ;  /* 0x000000ff10087208 */ /* 0x000fe40001800000 */
[----:B------:R-:W-:Y:S02]  /*05a0*/  FSEL R9, R21, 1.875, P3 ;  /* 0x3ff0000015097808 */ /* 0x000fe40001800000 */
[----:B------:R-:W-:Y:S02]  /*05b0*/  @!P1 FSEL R22, R12, R15, P2 ;  /* 0x0000000f0c169208 */ /* 0x000fe40001000000 */
[----:B------:R-:W-:Y:S02]  /*05c0*/  @!P1 FSEL R20, R13, R17, P2 ;  /* 0x000000110d149208 */ /* 0x000fe40001000000 */
[----:B------:R-:W-:Y:S01]  /*05d0*/  FSETP.NEU.AND P0, PT, R33, 1, PT ;  /* 0x3f8000002100780b */ /* 0x000fe20003f0d000 */
[----:B------:R-:W-:Y:S01]  /*05e0*/  DADD R12, R8, R10 ;  /* 0x00000000080c7229 */ /* 0x000fe2000000000a */
[----:B------:R-:W-:-:S02]  /*05f0*/  MOV R15, 0x3fd80000 ;  /* 0x3fd80000000f7802 */ /* 0x000fc40000000f00 */
[----:B------:R-:W-:Y:S02]  /*0600*/  FSEL R8, R22, RZ, P0 ;  /* 0x000000ff16087208 */ /* 0x000fe40000000000 */
[----:B------:R-:W-:-:S06]  /*0610*/  FSEL R9, R20, 1.875, P0 ;  /* 0x3ff0000014097808 */ /* 0x000fcc0000000000 */
[----:B------:R-:W-:-:S06]  /*0620*/  DADD R12, R12, R8 ;  /* 0x000000000c0c7229 */ /* 0x000fcc0000000008 */
[----:B------:R-:W0:Y:S04]  /*0630*/  MUFU.RSQ64H R11, R13 ;  /* 0x0000000d000b7308 */ /* 0x000e280000001c00 */
[----:B------:R-:W-:-:S04]  /*0640*/  IADD3 R10, PT, PT, R13, -0x3500000, RZ ;  /* 0xfcb000000d0a7810 */ /* 0x000fc80007ffe0ff */
[----:B------:R-:W-:Y:S02]  /*0650*/  ISETP.GE.U32.AND P0, PT, R10, 0x7ca00000, PT ;  /* 0x7ca000000a00780c */ /* 0x000fe40003f06070 */
[----:B0-----:R-:W-:-:S08]  /*0660*/  DMUL R8, R10, R10 ;  /* 0x0000000a0a087228 */ /* 0x001fd00000000000 */
[----:B------:R-:W-:-:S08]  /*0670*/  DFMA R8, R12, -R8, 1 ;  /* 0x3ff000000c08742b */ /* 0x000fd00000000808 */
[----:B------:R-:W-:Y:S02]  /*0680*/  DFMA R14, R8, R14, 0.5 ;  /* 0x3fe00000080e742b */ /* 0x000fe4000000000e */
[----:B------:R-:W-:-:S08]  /*0690*/  DMUL R8, R10, R8 ;  /* 0x000000080a087228 */ /* 0x000fd00000000000 */
[----:B------:R-:W-:Y:S02]  /*06a0*/  DFMA R22, R14, R8, R10 ;  /* 0x000000080e16722b */ /* 0x000fe4000000000a */
[----:B------:R-:W0:Y:S06]  /*06b0*/  LDC.64 R8, c[0x0][0x388] ;  /* 0x0000e200ff087b82 */ /* 0x000e2c0000000a00 */
[----:B------:R-:W-:Y:S02]  /*06c0*/  DMUL R16, R12, R22 ;  /* 0x000000160c107228 */ /* 0x000fe40000000000 */
[----:B------:R-:W-:Y:S01]  /*06d0*/  VIADD R21, R23, 0xfff00000 ;  /* 0xfff0000017157836 */ /* 0x000fe20000000000 */
[----:B------:R-:W-:-:S05]  /*06e0*/  MOV R20, R22 ;  /* 0x0000001600147202 */ /* 0x000fca0000000f00 */
[----:B------:R-:W-:-:S08]  /*06f0*/  DFMA R14, R16, -R16, R12 ;  /* 0x80000010100e722b */ /* 0x000fd0000000000c */
[----:B------:R-:W-:Y:S01]  /*0700*/  DFMA R18, R14, R20, R16 ;  /* 0x000000140e12722b */ /* 0x000fe20000000010 */
[----:B0-----:R-:W-:Y:S01]  /*0710*/  IMAD.WIDE R8, R7, 0x4, R8 ;  /* 0x0000000407087825 */ /* 0x001fe200078e0208 */
[----:B------:R-:W-:Y:S09]  /*0720*/  @!P0 BRA `(.L_x_4) ;  /* 0x0000000000088947 */ /* 0x000ff20003800000 */
[----:B------:R-:W-:-:S07]  /*0730*/  MOV R0, 0x750 ;  /* 0x0000075000007802 */ /* 0x000fce0000000f00 */
[----:B------:R-:W-:Y:S05]  /*0740*/  CALL.REL.NOINC `($__internal_0_$__cuda_sm20_dsqrt_rn_f64_mediumpath_v1) ;  /* 0x0000001400347944 */ /* 0x000fea0003c00000 */
.L_x_4:
[----:B------:R-:W-:Y:S05]  /*0750*/  BSYNC.RECONVERGENT B0 ;  /* 0x0000000000007941 */ /* 0x000fea0003800200 */
.L_x_3:
[----:B------:R-:W0:Y:S01]  /*0760*/  F2F.F32.F64 R7, R18 ;  /* 0x0000001200077310 */ /* 0x000e220000301000 */
[----:B------:R-:W-:Y:S01]  /*0770*/  FMUL R0, R6, 3 ;  /* 0x4040000006007820 */ /* 0x000fe20000400000 */
[----:B------:R-:W-:Y:S06]  /*0780*/  BSSY.RECONVERGENT B2, `(.L_x_5) ;  /* 0x000000c000027945 */ /* 0x000fec0003800200 */
[----:B0-----:R-:W0:Y:S08]  /*0790*/  MUFU.RCP R10, R7 ;  /* 0x00000007000a7308 */ /* 0x001e300000001000 */
[----:B------:R-:W1:Y:S01]  /*07a0*/  FCHK P0, R0, R7 ;  /* 0x0000000700007302 */ /* 0x000e620000000000 */
[----:B0-----:R-:W-:-:S04]  /*07b0*/  FFMA R11, -R7, R10, 1 ;  /* 0x3f800000070b7423 */ /* 0x001fc8000000010a */
[----:B------:R-:W-:-:S04]  /*07c0*/  FFMA R11, R10, R11, R10 ;  /* 0x0000000b0a0b7223 */ /* 0x000fc8000000000a */
[----:B------:R-:W-:-:S04]  /*07d0*/  FFMA R10, R0, R11, RZ ;  /* 0x0000000b000a7223 */ /* 0x000fc800000000ff */
[----:B------:R-:W-:-:S04]  /*07e0*/  FFMA R13, -R7, R10, R0 ;  /* 0x0000000a070d7223 */ /* 0x000fc80000000100 */
[----:B------:R-:W-:Y:S01]  /*07f0*/  FFMA R13, R11, R13, R10 ;  /* 0x0000000d0b0d7223 */ /* 0x000fe2000000000a */
[----:B-1----:R-:W-:Y:S06]  /*0800*/  @!P0 BRA `(.L_x_6) ;  /* 0x00000000000c8947 */ /* 0x002fec0003800000 */
[----:B------:R-:W-:-:S07]  /*0810*/  MOV R14, 0x830 ;  /* 0x00000830000e7802 */ /* 0x000fce0000000f00 */
[----:B------:R-:W-:Y:S05]  /*0820*/  CALL.REL.NOINC `($__internal_1_$__cuda_sm3x_div_rn_noftz_f32_slowpath) ;  /* 0x0000001400b07944 */ /* 0x000fea0003c00000 */
[----:B------:R-:W-:-:S07]  /*0830*/  IMAD.MOV.U32 R13, RZ, RZ, R10 ;  /* 0x000000ffff0d7224 */ /* 0x000fce00078e000a */
.L_x_6:
[----:B------:R-:W-:Y:S05]  /*0840*/  BSYNC.RECONVERGENT B2 ;  /* 0x0000000000027941 */ /* 0x000fea0003800200 */
.L_x_5:
[----:B------:R-:W0:Y:S01]  /*0850*/  MUFU.RCP R0, R7 ;  /* 0x0000000700007308 */ /* 0x000e220000001000 */
[----:B------:R-:W-:Y:S01]  /*0860*/  FMUL R12, R6, R13 ;  /* 0x0000000d060c7220 */ /* 0x000fe20000400000 */
[----:B------:R-:W-:Y:S06]  /*0870*/  BSSY.RECONVERGENT B2, `(.L_x_7) ;  /* 0x000000c000027945 */ /* 0x000fec0003800200 */
[----:B------:R-:W1:Y:S01]  /*0880*/  FCHK P0, R12, R7 ;  /* 0x000000070c007302 */ /* 0x000e620000000000 */
[----:B0-----:R-:W-:-:S04]  /*0890*/  FFMA R11, -R7, R0, 1 ;  /* 0x3f800000070b7423 */ /* 0x001fc80000000100 */
[----:B------:R-:W-:-:S04]  /*08a0*/  FFMA R0, R0, R11, R0 ;  /* 0x0000000b00007223 */ /* 0x000fc80000000000 */
[----:B------:R-:W-:-:S04]  /*08b0*/  FFMA R10, R0, R12, RZ ;  /* 0x0000000c000a7223 */ /* 0x000fc800000000ff */
[----:B------:R-:W-:-:S04]  /*08c0*/  FFMA R11, -R7, R10, R12 ;  /* 0x0000000a070b7223 */ /* 0x000fc8000000010c */
[----:B------:R-:W-:Y:S01]  /*08d0*/  FFMA R0, R0, R11, R10 ;  /* 0x0000000b00007223 */ /* 0x000fe2000000000a */
[----:B-1----:R-:W-:Y:S06]  /*08e0*/  @!P0 BRA `(.L_x_8) ;  /* 0x0000000000108947 */ /* 0x002fec0003800000 */
[----:B------:R-:W-:Y:S02]  /*08f0*/  MOV R0, R12 ;  /* 0x0000000c00007202 */ /* 0x000fe40000000f00 */
[----:B------:R-:W-:-:S07]  /*0900*/  MOV R14, 0x920 ;  /* 0x00000920000e7802 */ /* 0x000fce0000000f00 */
[----:B------:R-:W-:Y:S05]  /*0910*/  CALL.REL.NOINC `($__internal_1_$__cuda_sm3x_div_rn_noftz_f32_slowpath) ;  /* 0x0000001400747944 */ /* 0x000fea0003c00000 */
[----:B------:R-:W-:-:S07]  /*0920*/  IMAD.MOV.U32 R0, RZ, RZ, R10 ;  /* 0x000000ffff007224 */ /* 0x000fce00078e000a */
.L_x_8:
[----:B------:R-:W-:Y:S05]  /*0930*/  BSYNC.RECONVERGENT B2 ;  /* 0x0000000000027941 */ /* 0x000fea0003800200 */
.L_x_7:
[----:B------:R-:W0:Y:S01]  /*0940*/  MUFU.RCP R10, R7 ;  /* 0x00000007000a7308 */ /* 0x000e220000001000 */
[----:B------:R-:W-:Y:S01]  /*0950*/  FADD R12, R0, -1 ;  /* 0xbf800000000c7421 */ /* 0x000fe20000000000 */
        /* <DEDUP_REMOVED lines=11> */
.L_x_10:
[----:B------:R-:W-:Y:S05]  /*0a10*/  BSYNC.RECONVERGENT B2 ;  /* 0x0000000000027941 */ /* 0x000fea0003800200 */
.L_x_9:
[----:B------:R-:W0:Y:S01]  /*0a20*/  MUFU.RCP R0, R7 ;  /* 0x0000000700007308 */ /* 0x000e220000001000 */
[----:B------:R-:W-:Y:S01]  /*0a30*/  FMUL R30, R30, R13 ;  /* 0x0000000d1e1e7220 */ /* 0x000fe20000400000 */
[C---:B------:R-:W-:Y:S01]  /*0a40*/  FMUL R10, R7.reuse, R10 ;  /* 0x0000000a070a7220 */ /* 0x040fe20000400000 */
[----:B------:R-:W-:Y:S05]  /*0a50*/  BSSY.RECONVERGENT B2, `(.L_x_11) ;  /* 0x000000d000027945 */ /* 0x000fea0003800200 */
[----:B------:R-:W1:Y:S01]  /*0a60*/  FCHK P0, R30, R7 ;  /* 0x000000071e007302 */ /* 0x000e620000000000 */
[----:B0-----:R-:W-:-:S04]  /*0a70*/  FFMA R11, -R7, R0, 1 ;  /* 0x3f800000070b7423 */ /* 0x001fc80000000100 */
[----:B------:R-:W-:Y:S01]  /*0a80*/  FFMA R0, R0, R11, R0 ;  /* 0x0000000b00007223 */ /* 0x000fe20000000000 */
[----:B------:R-:W-:-:S03]  /*0a90*/  FMUL R11, R7, R10 ;  /* 0x0000000a070b7220 */ /* 0x000fc60000400000 */
[----:B------:R-:W-:-:S04]  /*0aa0*/  FFMA R15, R0, R30, RZ ;  /* 0x0000001e000f7223 */ /* 0x000fc800000000ff */
[----:B------:R-:W-:-:S04]  /*0ab0*/  FFMA R12, -R7, R15, R30 ;  /* 0x0000000f070c7223 */ /* 0x000fc8000000011e */
[----:B------:R-:W-:Y:S01]  /*0ac0*/  FFMA R12, R0, R12, R15 ;  /* 0x0000000c000c7223 */ /* 0x000fe2000000000f */
[----:B-1----:R-:W-:Y:S06]  /*0ad0*/  @!P0 BRA `(.L_x_12) ;  /* 0x0000000000108947 */ /* 0x002fec0003800000 */
[----:B------:R-:W-:Y:S01]  /*0ae0*/  IMAD.MOV.U32 R0, RZ, RZ, R30 ;  /* 0x000000ffff007224 */ /* 0x000fe200078e001e */
[----:B------:R-:W-:-:S07]  /*0af0*/  MOV R14, 0xb10 ;  /* 0x00000b10000e7802 */ /* 0x000fce0000000f00 */
[----:B------:R-:W-:Y:S05]  /*0b00*/  CALL.REL.NOINC `($__internal_1_$__cuda_sm3x_div_rn_noftz_f32_slowpath) ;  /* 0x0000001000f87944 */ /* 0x000fea0003c00000 */
[----:B------:R-:W-:-:S07]  /*0b10*/  MOV R12, R10 ;  /* 0x0000000a000c7202 */ /* 0x000fce0000000f00 */
.L_x_12:
[----:B------:R-:W-:Y:S05]  /*0b20*/  BSYNC.RECONVERGENT B2 ;  /* 0x0000000000027941 */ /* 0x000fea0003800200 */
.L_x_11:
[----:B------:R-:W0:Y:S01]  /*0b30*/  MUFU.RCP R0, R7 ;  /* 0x0000000700007308 */ /* 0x000e220000001000 */
[----:B------:R-:W-:Y:S07]  /*0b40*/  BSSY.RECONVERGENT B2, `(.L_x_13) ;  /* 0x000000b000027945 */ /* 0x000fee0003800200 */
[----:B------:R-:W1:Y:S01]  /*0b50*/  FCHK P0, R12, R7 ;  /* 0x000000070c007302 */ /* 0x000e620000000000 */
[----:B0-----:R-:W-:-:S04]  /*0b60*/  FFMA R15, -R7, R0, 1 ;  /* 0x3f800000070f7423 */ /* 0x001fc80000000100 */
[----:B------:R-:W-:-:S04]  /*0b70*/  FFMA R0, R0, R15, R0 ;  /* 0x0000000f00007223 */ /* 0x000fc80000000000 */
[----:B------:R-:W-:-:S04]  /*0b80*/  FFMA R15, R0, R12, RZ ;  /* 0x0000000c000f7223 */ /* 0x000fc800000000ff */
[----:B------:R-:W-:-:S04]  /*0b90*/  FFMA R10, -R7, R15, R12 ;  /* 0x0000000f070a7223 */ /* 0x000fc8000000010c */
[----:B------:R-:W-:Y:S01]  /*0ba0*/  FFMA R10, R0, R10, R15 ;  /* 0x0000000a000a7223 */ /* 0x000fe2000000000f */
[----:B-1----:R-:W-:Y:S06]  /*0bb0*/  @!P0 BRA `(.L_x_14) ;  /* 0x00000000000c8947 */ /* 0x002fec0003800000 */
[----:B------:R-:W-:Y:S01]  /*0bc0*/  IMAD.MOV.U32 R0, RZ, RZ, R12 ;  /* 0x000000ffff007224 */ /* 0x000fe200078e000c */
[----:B------:R-:W-:-:S07]  /*0bd0*/  MOV R14, 0xbf0 ;  /* 0x00000bf0000e7802 */ /* 0x000fce0000000f00 */
[----:B------:R-:W-:Y:S05]  /*0be0*/  CALL.REL.NOINC `($__internal_1_$__cuda_sm3x_div_rn_noftz_f32_slowpath) ;  /* 0x0000001000c07944 */ /* 0x000fea0003c00000 */
.L_x_14:
[----:B------:R-:W-:Y:S05]  /*0bf0*/  BSYNC.RECONVERGENT B2 ;  /* 0x0000000000027941 */ /* 0x000fea0003800200 */
.L_x_13:
[----:B------:R-:W0:Y:S01]  /*0c00*/  MUFU.RCP R0, R7 ;  /* 0x0000000700007308 */ /* 0x000e220000001000 */
[----:B------:R-:W-:Y:S01]  /*0c10*/  FMUL R14, R33, R13 ;  /* 0x0000000d210e7220 */ /* 0x000fe20000400000 */
[C---:B------:R-:W-:Y:S01]  /*0c20*/  FMUL R10, R7.reuse, R10 ;  /* 0x0000000a070a7220 */ /* 0x040fe20000400000 */
[----:B------:R-:W-:Y:S03]  /*0c30*/  BSSY.RECONVERGENT B2, `(.L_x_15) ;  /* 0x000000d000027945 */ /* 0x000fe60003800200 */
[C---:B------:R-:W-:Y:S02]  /*0c40*/  FMUL R13, R7.reuse, R10 ;  /* 0x0000000a070d7220 */ /* 0x040fe40000400000 */
        /* <DEDUP_REMOVED lines=11> */
.L_x_16:
[----:B------:R-:W-:Y:S05]  /*0d00*/  BSYNC.RECONVERGENT B2 ;  /* 0x0000000000027941 */ /* 0x000fea0003800200 */
.L_x_15:
[----:B------:R-:W0:Y:S01]  /*0d10*/  MUFU.RCP R0, R7 ;  /* 0x0000000700007308 */ /* 0x000e220000001000 */
[----:B------:R-:W-:Y:S01]  /*0d20*/  FADD R4, -R3, R4 ;  /* 0x0000000403047221 */ /* 0x000fe20000000100 */
[----:B------:R-:W-:Y:S03]  /*0d30*/  BSSY.RECONVERGENT B2, `(.L_x_17) ;  /* 0x000000c000027945 */ /* 0x000fe60003800200 */
[----:B------:R-:W-:-:S03]  /*0d40*/  FMUL R16, R4, 3 ;  /* 0x4040000004107820 */ /* 0x000fc60000400000 */
        /* <DEDUP_REMOVED lines=10> */
.L_x_18:
[----:B------:R-:W-:Y:S05]  /*0df0*/  BSYNC.RECONVERGENT B2 ;  /* 0x0000000000027941 */ /* 0x000fea0003800200 */
.L_x_17:
[----:B------:R-:W0:Y:S01]  /*0e00*/  MUFU.RCP R0, R7 ;  /* 0x0000000700007308 */ /* 0x000e220000001000 */
[C---:B------:R-:W-:Y:S01]  /*0e10*/  FMUL R10, R7.reuse, R10 ;  /* 0x0000000a070a7220 */ /* 0x040fe20000400000 */
[----:B------:R-:W-:Y:S06]  /*0e20*/  BSSY.RECONVERGENT B2, `(.L_x_19) ;  /* 0x000000d000027945 */ /* 0x000fec0003800200 */
        /* <DEDUP_REMOVED lines=12> */
.L_x_20:
[----:B------:R-:W-:Y:S05]  /*0ef0*/  BSYNC.RECONVERGENT B2 ;  /* 0x0000000000027941 */ /* 0x000fea0003800200 */
.L_x_19:
        /* <DEDUP_REMOVED lines=13> */
.L_x_22:
[----:B------:R-:W-:Y:S05]  /*0fd0*/  BSYNC.RECONVERGENT B2 ;  /* 0x0000000000027941 */ /* 0x000fea0003800200 */
.L_x_21:
        /* <DEDUP_REMOVED lines=13> */
.L_x_24:
[----:B------:R-:W-:Y:S05]  /*10b0*/  BSYNC.RECONVERGENT B2 ;  /* 0x0000000000027941 */ /* 0x000fea0003800200 */
.L_x_23:
        /* <DEDUP_REMOVED lines=15> */
[----:B------:R-:W-:-:S07]  /*11b0*/  MOV R0, R10 ;  /* 0x0000000a00007202 */ /* 0x000fce0000000f00 */
.L_x_26:
[----:B------:R-:W-:Y:S05]  /*11c0*/  BSYNC.RECONVERGENT B2 ;  /* 0x0000000000027941 */ /* 0x000fea0003800200 */
.L_x_25:
        /* <DEDUP_REMOVED lines=13> */
.L_x_28:
[----:B------:R-:W-:Y:S05]  /*12a0*/  BSYNC.RECONVERGENT B2 ;  /* 0x0000000000027941 */ /* 0x000fea0003800200 */
.L_x_27:
        /* <DEDUP_REMOVED lines=16> */
.L_x_30:
[----:B------:R-:W-:Y:S05]  /*13b0*/  BSYNC.RECONVERGENT B2 ;  /* 0x0000000000027941 */ /* 0x000fea0003800200 */
.L_x_29:
        /* <DEDUP_REMOVED lines=14> */
.L_x_32:
[----:B------:R-:W-:Y:S05]  /*14a0*/  BSYNC.RECONVERGENT B2 ;  /* 0x0000000000027941 */ /* 0x000fea0003800200 */
.L_x_31:
        /* <DEDUP_REMOVED lines=15> */
.L_x_34:
[----:B------:R-:W-:Y:S05]  /*15a0*/  BSYNC.RECONVERGENT B2 ;  /* 0x0000000000027941 */ /* 0x000fea0003800200 */
.L_x_33:
        /* <DEDUP_REMOVED lines=14> */
.L_x_36:
[----:B------:R-:W-:Y:S05]  /*1690*/  BSYNC.RECONVERGENT B2 ;  /* 0x0000000000027941 */ /* 0x000fea0003800200 */
.L_x_35:
        /* <DEDUP_REMOVED lines=12> */
.L_x_38:
[----:B------:R-:W-:Y:S05]  /*1760*/  BSYNC.RECONVERGENT B2 ;  /* 0x0000000000027941 */ /* 0x000fea0003800200 */
.L_x_37:
        /* <DEDUP_REMOVED lines=16> */
.L_x_40:
[----:B------:R-:W-:Y:S05]  /*1870*/  BSYNC.RECONVERGENT B2 ;  /* 0x0000000000027941 */ /* 0x000fea0003800200 */
.L_x_39:
        /* <DEDUP_REMOVED lines=13> */
.L_x_42:
[----:B------:R-:W-:Y:S05]  /*1950*/  BSYNC.RECONVERGENT B2 ;  /* 0x0000000000027941 */ /* 0x000fea0003800200 */
.L_x_41:
        /* <DEDUP_REMOVED lines=16> */
.L_x_44:
[----:B------:R-:W-:Y:S05]  /*1a60*/  BSYNC.RECONVERGENT B2 ;  /* 0x0000000000027941 */ /* 0x000fea0003800200 */
.L_x_43:
        /* <DEDUP_REMOVED lines=14> */
.L_x_46:
[----:B------:R-:W-:Y:S05]  /*1b50*/  BSYNC.RECONVERGENT B2 ;  /* 0x0000000000027941 */ /* 0x000fea0003800200 */
.L_x_45:
[C---:B------:R-:W-:Y:S01]  /*1b60*/  FMUL R0, R7.reuse, R0 ;  /* 0x0000000007007220 */ /* 0x040fe20000400000 */
[----:B------:R-:W-:Y:S03]  /*1b70*/  STG.E desc[UR6][R8.64], R11 ;  /* 0x0000000b08007986 */ /* 0x000fe6000c101906 */
[----:B------:R-:W-:Y:S01]  /*1b80*/  FMUL R7, R7, R0 ;  /* 0x0000000007077220 */ /* 0x000fe20000400000 */
[----:B------:R-:W-:Y:S04]  /*1b90*/  STG.E desc[UR6][R8.64+0x4], R13 ;  /* 0x0000040d08007986 */ /* 0x000fe8000c101906 */
[----:B------:R-:W-:Y:S04]  /*1ba0*/  STG.E desc[UR6][R8.64+0x8], R3 ;  /* 0x0000080308007986 */ /* 0x000fe8000c101906 */
[----:B------:R-:W-:Y:S04]  /*1bb0*/  STG.E desc[UR6][R8.64+0xc], R17 ;  /* 0x00000c1108007986 */ /* 0x000fe8000c101906 */
[----:B------:R-:W-:Y:S04]  /*1bc0*/  STG.E desc[UR6][R8.64+0x10], R19 ;  /* 0x0000101308007986 */ /* 0x000fe8000c101906 */
[----:B------:R-:W-:Y:S04]  /*1bd0*/  STG.E desc[UR6][R8.64+0x14], R5 ;  /* 0x0000140508007986 */ /* 0x000fe8000c101906 */
[----:B------:R-:W-:Y:S04]  /*1be0*/  STG.E desc[UR6][R8.64+0x18], R23 ;  /* 0x0000181708007986 */ /* 0x000fe8000c101906 */
[----:B------:R-:W-:Y:S04]  /*1bf0*/  STG.E desc[UR6][R8.64+0x1c], R21 ;  /* 0x00001c1508007986 */ /* 0x000fe8000c101906 */
[----:B------:R-:W-:Y:S01]  /*1c00*/  STG.E desc[UR6][R8.64+0x20], R7 ;  /* 0x0000200708007986 */ /* 0x000fe2000c101906 */
[----:B------:R-:W-:Y:S05]  /*1c10*/  EXIT ;  /* 0x000000000000794d */ /* 0x000fea0003800000 */
        .weak           $__internal_0_$__cuda_sm20_dsqrt_rn_f64_mediumpath_v1
        .type           $__internal_0_$__cuda_sm20_dsqrt_rn_f64_mediumpath_v1,@function
        .size           $__internal_0_$__cuda_sm20_dsqrt_rn_f64_mediumpath_v1,($__internal_1_$__cuda_sm3x_div_rn_noftz_f32_slowpath - $__internal_0_$__cuda_sm20_dsqrt_rn_f64_mediumpath_v1)
$__internal_0_$__cuda_sm20_dsqrt_rn_f64_mediumpath_v1:
[----:B------:R-:W-:Y:S01]  /*1c20*/  ISETP.GE.U32.AND P0, PT, R10, -0x3400000, PT ;  /* 0xfcc000000a00780c */ /* 0x000fe20003f06070 */
[----:B------:R-:W-:Y:S01]  /*1c30*/  BSSY.RECONVERGENT B1, `(.L_x_47) ;  /* 0x0000026000017945 */ /* 0x000fe20003800200 */
[----:B------:R-:W-:Y:S01]  /*1c40*/  MOV R20, R22 ;  /* 0x0000001600147202 */ /* 0x000fe20000000f00 */
[----:B------:R-:W-:Y:S01]  /*1c50*/  IMAD.MOV.U32 R10, RZ, RZ, R14 ;  /* 0x000000ffff0a7224 */ /* 0x000fe200078e000e */
[----:B------:R-:W-:-:S09]  /*1c60*/  MOV R11, R15 ;  /* 0x0000000f000b7202 */ /* 0x000fd20000000f00 */
[----:B------:R-:W-:Y:S05]  /*1c70*/  @!P0 BRA `(.L_x_48) ;  /* 0x0000000000208947 */ /* 0x000fea0003800000 */
[----:B------:R-:W-:-:S10]  /*1c80*/  DFMA.RM R10, R10, R20, R16 ;  /* 0x000000140a0a722b */ /* 0x000fd40000004010 */
[----:B------:R-:W-:-:S04]  /*1c90*/  IADD3 R14, P0, PT, R10, 0x1, RZ ;  /* 0x000000010a0e7810 */ /* 0x000fc80007f1e0ff */
[----:B------:R-:W-:-:S06]  /*1ca0*/  IADD3.X R15, PT, PT, RZ, R11, RZ, P0, !PT ;  /* 0x0000000bff0f7210 */ /* 0x000fcc00007fe4ff */
[----:B------:R-:W-:-:S08]  /*1cb0*/  DFMA.RP R12, -R10, R14, R12 ;  /* 0x0000000e0a0c722b */ /* 0x000fd0000000810c */
[----:B------:R-:W-:-:S06]  /*1cc0*/  DSETP.GT.AND P0, PT, R12, RZ, PT ;  /* 0x000000ff0c00722a */ /* 0x000fcc0003f04000 */
[----:B------:R-:W-:Y:S02]  /*1cd0*/  FSEL R10, R14, R10, P0 ;  /* 0x0000000a0e0a7208 */ /* 0x000fe40000000000 */
[----:B------:R-:W-:Y:S01]  /*1ce0*/  FSEL R11, R15, R11, P0 ;  /* 0x0000000b0f0b7208 */ /* 0x000fe20000000000 */
[----:B------:R-:W-:Y:S06]  /*1cf0*/  BRA `(.L_x_49) ;  /* 0x0000000000647947 */ /* 0x000fec0003800000 */
.L_x_48:
[----:B------:R-:W-:-:S14]  /*1d00*/  DSETP.NE.AND P0, PT, R12, RZ, PT ;  /* 0x000000ff0c00722a */ /* 0x000fdc0003f05000 */
[----:B------:R-:W-:Y:S05]  /*1d10*/  @!P0 BRA `(.L_x_50) ;  /* 0x0000000000588947 */ /* 0x000fea0003800000 */
[----:B------:R-:W-:-:S13]  /*1d20*/  ISETP.GE.AND P0, PT, R13, RZ, PT ;  /* 0x000000ff0d00720c */ /* 0x000fda0003f06270 */
[----:B------:R-:W-:Y:S01]  /*1d30*/  @!P0 IMAD.MOV.U32 R10, RZ, RZ, 0x0 ;  /* 0x00000000ff0a8424 */ /* 0x000fe200078e00ff */
[----:B------:R-:W-:Y:S01]  /*1d40*/  @!P0 MOV R11, 0xfff80000 ;  /* 0xfff80000000b8802 */ /* 0x000fe20000000f00 */
[----:B------:R-:W-:Y:S06]  /*1d50*/  @!P0 BRA `(.L_x_49) ;  /* 0x00000000004c8947 */ /* 0x000fec0003800000 */
[----:B------:R-:W-:-:S13]  /*1d60*/  ISETP.GT.AND P0, PT, R13, 0x7fefffff, PT ;  /* 0x7fefffff0d00780c */ /* 0x000fda0003f04270 */
[----:B------:R-:W-:Y:S05]  /*1d70*/  @P0 BRA `(.L_x_50) ;  /* 0x0000000000400947 */ /* 0x000fea0003800000 */
[----:B------:R-:W-:Y:S01]  /*1d80*/  DMUL R10, R12, 8.11296384146066816958e+31 ;  /* 0x469000000c0a7828 */ /* 0x000fe20000000000 */
[----:B------:R-:W-:Y:S01]  /*1d90*/  IMAD.MOV.U32 R16, RZ, RZ, 0x0 ;  /* 0x00000000ff107424 */ /* 0x000fe200078e00ff */
[----:B------:R-:W-:Y:S02]  /*1da0*/  MOV R12, RZ ;  /* 0x000000ff000c7202 */ /* 0x000fe40000000f00 */
[----:B------:R-:W-:Y:S02]  /*1db0*/  MOV R17, 0x3fd80000 ;  /* 0x3fd8000000117802 */ /* 0x000fe40000000f00 */
[----:B------:R-:W0:Y:S02]  /*1dc0*/  MUFU.RSQ64H R13, R11 ;  /* 0x0000000b000d7308 */ /* 0x000e240000001c00 */
[----:B0-----:R-:W-:-:S08]  /*1dd0*/  DMUL R14, R12, R12 ;  /* 0x0000000c0c0e7228 */ /* 0x001fd00000000000 */
[----:B------:R-:W-:-:S08]  /*1de0*/  DFMA R14, R10, -R14, 1 ;  /* 0x3ff000000a0e742b */ /* 0x000fd0000000080e */
[----:B------:R-:W-:Y:S02]  /*1df0*/  DFMA R16, R14, R16, 0.5 ;  /* 0x3fe000000e10742b */ /* 0x000fe40000000010 */
[----:B------:R-:W-:-:S08]  /*1e00*/  DMUL R14, R12, R14 ;  /* 0x0000000e0c0e7228 */ /* 0x000fd00000000000 */
[----:B------:R-:W-:-:S08]  /*1e10*/  DFMA R14, R16, R14, R12 ;  /* 0x0000000e100e722b */ /* 0x000fd0000000000c */
[----:B------:R-:W-:Y:S02]  /*1e20*/  DMUL R12, R10, R14 ;  /* 0x0000000e0a0c7228 */ /* 0x000fe40000000000 */
[----:B------:R-:W-:-:S06]  /*1e30*/  IADD3 R15, PT, PT, R15, -0x100000, RZ ;  /* 0xfff000000f0f7810 */ /* 0x000fcc0007ffe0ff */
[----:B------:R-:W-:-:S08]  /*1e40*/  DFMA R16, R12, -R12, R10 ;  /* 0x8000000c0c10722b */ /* 0x000fd0000000000a */
[----:B------:R-:W-:-:S10]  /*1e50*/  DFMA R10, R14, R16, R12 ;  /* 0x000000100e0a722b */ /* 0x000fd4000000000c */
[----:B------:R-:W-:Y:S01]  /*1e60*/  VIADD R11, R11, 0xfcb00000 ;  /* 0xfcb000000b0b7836 */ /* 0x000fe20000000000 */
[----:B------:R-:W-:Y:S06]  /*1e70*/  BRA `(.L_x_49) ;  /* 0x0000000000047947 */ /* 0x000fec0003800000 */
.L_x_50:
[----:B------:R-:W-:-:S11]  /*1e80*/  DADD R10, R12, R12 ;  /* 0x000000000c0a7229 */ /* 0x000fd6000000000c */
.L_x_49:
[----:B------:R-:W-:Y:S05]  /*1e90*/  BSYNC.RECONVERGENT B1 ;  /* 0x0000000000017941 */ /* 0x000fea0003800200 */
.L_x_47:
[----:B------:R-:W-:Y:S01]  /*1ea0*/  MOV R19, R11 ;  /* 0x0000000b00137202 */ /* 0x000fe20000000f00 */
[----:B------:R-:W-:Y:S01]  /*1eb0*/  HFMA2 R11, -RZ, RZ, 0, 0 ;  /* 0x00000000ff0b7431 */ /* 0x000fe200000001ff */
[----:B------:R-:W-:Y:S01]  /*1ec0*/  MOV R18, R10 ;  /* 0x0000000a00127202 */ /* 0x000fe20000000f00 */
[----:B------:R-:W-:-:S04]  /*1ed0*/  IMAD.MOV.U32 R10, RZ, RZ, R0 ;  /* 0x000000ffff0a7224 */ /* 0x000fc800078e0000 */
[----:B------:R-:W-:Y:S05]  /*1ee0*/  RET.REL.NODEC R10 `(_Z9calcU_GPUP6float3Pf) ;  /* 0xffffffe00a447950 */ /* 0x000fea0003c3ffff */
        .weak           $__internal_1_$__cuda_sm3x_div_rn_noftz_f32_slowpath
        .type           $__internal_1_$__cuda_sm3x_div_rn_noftz_f32_slowpath,@function
        .size           $__internal_1_$__cuda_sm3x_div_rn_noftz_f32_slowpath,($_Z9calcU_GPUP6float3Pf$__internal_accurate_pow - $__internal_1_$__cuda_sm3x_div_rn_noftz_f32_slowpath)
$__internal_1_$__cuda_sm3x_div_rn_noftz_f32_slowpath:
[----:B------:R-:W-:Y:S01]  /*1ef0*/  SHF.R.U32.HI R12, RZ, 0x17, R7 ;  /* 0x00000017ff0c7819 */ /* 0x000fe20000011607 */
[----:B------:R-:W-:Y:S01]  /*1f00*/  BSSY.RECONVERGENT B0, `(.L_x_51) ;  /* 0x0000063000007945 */ /* 0x000fe20003800200 */
[----:B------:R-:W-:Y:S02]  /*1f10*/  SHF.R.U32.HI R15, RZ, 0x17, R0 ;  /* 0x00000017ff0f7819 */ /* 0x000fe40000011600 */
[----:B------:R-:W-:Y:S02]  /*1f20*/  LOP3.LUT R12, R12, 0xff, RZ, 0xc0, !PT ;  /* 0x000000ff0c0c7812 */ /* 0x000fe400078ec0ff */
[----:B------:R-:W-:Y:S02]  /*1f30*/  LOP3.LUT R15, R15, 0xff, RZ, 0xc0, !PT ;  /* 0x000000ff0f0f7812 */ /* 0x000fe400078ec0ff */
[----:B------:R-:W-:Y:S02]  /*1f40*/  IADD3 R20, PT, PT, R12, -0x1, RZ ;  /* 0xffffffff0c147810 */ /* 0x000fe40007ffe0ff */
[----:B------:R-:W-:Y:S01]  /*1f50*/  MOV R25, R7 ;  /* 0x0000000700197202 */ /* 0x000fe20000000f00 */
[----:B------:R-:W-:Y:S01]  /*1f60*/  VIADD R18, R15, 0xffffffff ;  /* 0xffffffff0f127836 */ /* 0x000fe20000000000 */
[----:B------:R-:W-:-:S04]  /*1f70*/  ISETP.GT.U32.AND P0, PT, R20, 0xfd, PT ;  /* 0x000000fd1400780c */ /* 0x000fc80003f04070 */
[----:B------:R-:W-:-:S13]  /*1f80*/  ISETP.GT.U32.OR P0, PT, R18, 0xfd, P0 ;  /* 0x000000fd1200780c */ /* 0x000fda0000704470 */
[----:B------:R-:W-:Y:S01]  /*1f90*/  @!P0 MOV R10, RZ ;  /* 0x000000ff000a8202 */ /* 0x000fe20000000f00 */
[----:B------:R-:W-:Y:S06]  /*1fa0*/  @!P0 BRA `(.L_x_52) ;  /* 0x00000000005c8947 */ /* 0x000fec0003800000 */
[----:B------:R-:W-:Y:S02]  /*1fb0*/  FSETP.GTU.FTZ.AND P0, PT, |R0|, +INF , PT ;  /* 0x7f8000000000780b */ /* 0x000fe40003f1c200 */
[----:B------:R-:W-:-:S04]  /*1fc0*/  FSETP.GTU.FTZ.AND P1, PT, |R7|, +INF , PT ;  /* 0x7f8000000700780b */ /* 0x000fc80003f3c200 */
[----:B------:R-:W-:-:S13]  /*1fd0*/  PLOP3.LUT P0, PT, P0, P1, PT, 0xf8, 0x8f ;  /* 0x00000000008f781c */ /* 0x000fda0000703f70 */
[----:B------:R-:W-:Y:S05]  /*1fe0*/  @P0 BRA `(.L_x_53) ;  /* 0x00000004004c0947 */ /* 0x000fea0003800000 */
[----:B------:R-:W-:-:S13]  /*1ff0*/  LOP3.LUT P0, RZ, R25, 0x7fffffff, R0, 0xc8, !PT ;  /* 0x7fffffff19ff7812 */ /* 0x000fda000780c800 */
[----:B------:R-:W-:Y:S05]  /*2000*/  @!P0 BRA `(.L_x_54) ;  /* 0x00000004003c8947 */ /* 0x000fea0003800000 */
[C---:B------:R-:W-:Y:S02]  /*2010*/  FSETP.NEU.FTZ.AND P0, PT, |R0|.reuse, +INF , PT ;  /* 0x7f8000000000780b */ /* 0x040fe40003f1d200 */
[----:B------:R-:W-:Y:S02]  /*2020*/  FSETP.NEU.FTZ.AND P2, PT, |R7|, +INF , PT ;  /* 0x7f8000000700780b */ /* 0x000fe40003f5d200 */
[----:B------:R-:W-:-:S11]  /*2030*/  FSETP.NEU.FTZ.AND P1, PT, |R0|, +INF , PT ;  /* 0x7f8000000000780b */ /* 0x000fd60003f3d200 */
[----:B------:R-:W-:Y:S05]  /*2040*/  @!P2 BRA !P0, `(.L_x_54) ;  /* 0x00000004002ca947 */ /* 0x000fea0004000000 */
[----:B------:R-:W-:-:S04]  /*2050*/  LOP3.LUT P0, RZ, R0, 0x7fffffff, RZ, 0xc0, !PT ;  /* 0x7fffffff00ff7812 */ /* 0x000fc8000780c0ff */
[----:B------:R-:W-:-:S13]  /*2060*/  PLOP3.LUT P0, PT, P2, P0, PT, 0x2f, 0xf2 ;  /* 0x0000000000f2781c */ /* 0x000fda0001700577 */
[----:B------:R-:W-:Y:S05]  /*2070*/  @P0 BRA `(.L_x_55) ;  /* 0x0000000400180947 */ /* 0x000fea0003800000 */
[----:B------:R-:W-:-:S04]  /*2080*/  LOP3.LUT P0, RZ, R25, 0x7fffffff, RZ, 0xc0, !PT ;  /* 0x7fffffff19ff7812 */ /* 0x000fc8000780c0ff */
[----:B------:R-:W-:-:S13]  /*2090*/  PLOP3.LUT P0, PT, P1, P0, PT, 0x2f, 0xf2 ;  /* 0x0000000000f2781c */ /* 0x000fda0000f00577 */
[----:B------:R-:W-:Y:S05]  /*20a0*/  @P0 BRA `(.L_x_56) ;  /* 0x0000000400000947 */ /* 0x000fea0003800000 */
[----:B------:R-:W-:Y:S02]  /*20b0*/  ISETP.GE.AND P0, PT, R18, RZ, PT ;  /* 0x000000ff1200720c */ /* 0x000fe40003f06270 */
[----:B------:R-:W-:-:S11]  /*20c0*/  ISETP.GE.AND P1, PT, R20, RZ, PT ;  /* 0x000000ff1400720c */ /* 0x000fd60003f26270 */
[----:B------:R-:W-:Y:S01]  /*20d0*/  @P0 IMAD.MOV.U32 R10, RZ, RZ, RZ ;  /* 0x000000ffff0a0224 */ /* 0x000fe200078e00ff */
[----:B------:R-:W-:Y:S01]  /*20e0*/  @!P0 MOV R10, 0xffffffc0 ;  /* 0xffffffc0000a8802 */ /* 0x000fe20000000f00 */
[----:B------:R-:W-:Y:S01]  /*20f0*/  @!P0 FFMA R0, R0, 1.84467440737095516160e+19, RZ ;  /* 0x5f80000000008823 */ /* 0x000fe200000000ff */
[----:B------:R-:W-:Y:S02]  /*2100*/  @!P1 FFMA R25, R7, 1.84467440737095516160e+19, RZ ;  /* 0x5f80000007199823 */ /* 0x000fe400000000ff */
[----:B------:R-:W-:-:S07]  /*2110*/  @!P1 IADD3 R10, PT, PT, R10, 0x40, RZ ;  /* 0x000000400a0a9810 */ /* 0x000fce0007ffe0ff */
.L_x_52:
[----:B------:R-:W-:Y:S01]  /*2120*/  LEA R18, R12, 0xc0800000, 0x17 ;  /* 0xc08000000c127811 */ /* 0x000fe200078eb8ff */
[----:B------:R-:W-:Y:S01]  /*2130*/  BSSY.RECONVERGENT B1, `(.L_x_57) ;  /* 0x0000036000017945 */ /* 0x000fe20003800200 */
[----:B------:R-:W-:-:S03]  /*2140*/  IADD3 R15, PT, PT, R15, -0x7f, RZ ;  /* 0xffffff810f0f7810 */ /* 0x000fc60007ffe0ff */
[----:B------:R-:W-:Y:S02]  /*2150*/  IMAD.IADD R20, R25, 0x1, -R18 ;  /* 0x0000000119147824 */ /* 0x000fe400078e0a12 */
[C---:B------:R-:W-:Y:S01]  /*2160*/  IMAD R0, R15.reuse, -0x800000, R0 ;  /* 0xff8000000f007824 */ /* 0x040fe200078e0200 */
[----:B------:R-:W-:Y:S01]  /*2170*/  IADD3 R15, PT, PT, R15, 0x7f, -R12 ;  /* 0x0000007f0f0f7810 */ /* 0x000fe20007ffe80c */
[----:B------:R-:W0:Y:S01]  /*2180*/  MUFU.RCP R18, R20 ;  /* 0x0000001400127308 */ /* 0x000e220000001000 */
[----:B------:R-:W-:Y:S02]  /*2190*/  FADD.FTZ R27, -R20, -RZ ;  /* 0x800000ff141b7221 */ /* 0x000fe40000010100 */
[----:B------:R-:W-:Y:S02]  /*21a0*/  IADD3 R15, PT, PT, R15, R10, RZ ;  /* 0x0000000a0f0f7210 */ /* 0x000fe40007ffe0ff */
[----:B0-----:R-:W-:-:S04]  /*21b0*/  FFMA R25, R18, R27, 1 ;  /* 0x3f80000012197423 */ /* 0x001fc8000000001b */
[----:B------:R-:W-:-:S04]  /*21c0*/  FFMA R25, R18, R25, R18 ;  /* 0x0000001912197223 */ /* 0x000fc80000000012 */
[----:B------:R-:W-:-:S04]  /*21d0*/  FFMA R18, R0, R25, RZ ;  /* 0x0000001900127223 */ /* 0x000fc800000000ff */
[----:B------:R-:W-:-:S04]  /*21e0*/  FFMA R22, R27, R18, R0 ;  /* 0x000000121b167223 */ /* 0x000fc80000000000 */
[----:B------:R-:W-:-:S04]  /*21f0*/  FFMA R18, R25, R22, R18 ;  /* 0x0000001619127223 */ /* 0x000fc80000000012 */
[----:B------:R-:W-:-:S04]  /*2200*/  FFMA R27, R27, R18, R0 ;  /* 0x000000121b1b7223 */ /* 0x000fc80000000000 */
[----:B------:R-:W-:-:S05]  /*2210*/  FFMA R0, R25, R27, R18 ;  /* 0x0000001b19007223 */ /* 0x000fca0000000012 */
[----:B------:R-:W-:-:S04]  /*2220*/  SHF.R.U32.HI R12, RZ, 0x17, R0 ;  /* 0x00000017ff0c7819 */ /* 0x000fc80000011600 */
[----:B------:R-:W-:-:S05]  /*2230*/  LOP3.LUT R12, R12, 0xff, RZ, 0xc0, !PT ;  /* 0x000000ff0c0c7812 */ /* 0x000fca00078ec0ff */
[----:B------:R-:W-:-:S05]  /*2240*/  IMAD.IADD R12, R12, 0x1, R15 ;  /* 0x000000010c0c7824 */ /* 0x000fca00078e020f */
[----:B------:R-:W-:-:S04]  /*2250*/  IADD3 R10, PT, PT, R12, -0x1, RZ ;  /* 0xffffffff0c0a7810 */ /* 0x000fc80007ffe0ff */
[----:B------:R-:W-:-:S13]  /*2260*/  ISETP.GE.U32.AND P0, PT, R10, 0xfe, PT ;  /* 0x000000fe0a00780c */ /* 0x000fda0003f06070 */
[----:B------:R-:W-:Y:S05]  /*2270*/  @!P0 BRA `(.L_x_58) ;  /* 0x0000000000808947 */ /* 0x000fea0003800000 */
[----:B------:R-:W-:-:S13]  /*2280*/  ISETP.GT.AND P0, PT, R12, 0xfe, PT ;  /* 0x000000fe0c00780c */ /* 0x000fda0003f04270 */
[----:B------:R-:W-:Y:S05]  /*2290*/  @P0 BRA `(.L_x_59) ;  /* 0x00000000006c0947 */ /* 0x000fea0003800000 */
[----:B------:R-:W-:-:S13]  /*22a0*/  ISETP.GE.AND P0, PT, R12, 0x1, PT ;  /* 0x000000010c00780c */ /* 0x000fda0003f06270 */
[----:B------:R-:W-:Y:S05]  /*22b0*/  @P0 BRA `(.L_x_60) ;  /* 0x0000000000740947 */ /* 0x000fea0003800000 */
[----:B------:R-:W-:Y:S02]  /*22c0*/  ISETP.GE.AND P0, PT, R12, -0x18, PT ;  /* 0xffffffe80c00780c */ /* 0x000fe40003f06270 */
[----:B------:R-:W-:-:S11]  /*22d0*/  LOP3.LUT R0, R0, 0x80000000, RZ, 0xc0, !PT ;  /* 0x8000000000007812 */ /* 0x000fd600078ec0ff */
[----:B------:R-:W-:Y:S05]  /*22e0*/  @!P0 BRA `(.L_x_60) ;  /* 0x0000000000688947 */ /* 0x000fea0003800000 */
[CCC-:B------:R-:W-:Y:S01]  /*22f0*/  FFMA.RZ R10, R25.reuse, R27.reuse, R18.reuse ;  /* 0x0000001b190a7223 */ /* 0x1c0fe2000000c012 */
[C---:B------:R-:W-:Y:S02]  /*2300*/  ISETP.NE.AND P2, PT, R12.reuse, RZ, PT ;  /* 0x000000ff0c00720c */ /* 0x040fe40003f45270 */
[----:B------:R-:W-:Y:S02]  /*2310*/  ISETP.NE.AND P1, PT, R12, RZ, PT ;  /* 0x000000ff0c00720c */ /* 0x000fe40003f25270 */
[----:B------:R-:W-:Y:S01]  /*2320*/  LOP3.LUT R15, R10, 0x7fffff, RZ, 0xc0, !PT ;  /* 0x007fffff0a0f7812 */ /* 0x000fe200078ec0ff */
[CCC-:B------:R-:W-:Y:S01]  /*2330*/  FFMA.RP R10, R25.reuse, R27.reuse, R18.reuse ;  /* 0x0000001b190a7223 */ /* 0x1c0fe20000008012 */
[----:B------:R-:W-:Y:S01]  /*2340*/  FFMA.RM R25, R25, R27, R18 ;  /* 0x0000001b19197223 */ /* 0x000fe20000004012 */
[----:B------:R-:W-:Y:S01]  /*2350*/  IADD3 R18, PT, PT, R12, 0x20, RZ ;  /* 0x000000200c127810 */ /* 0x000fe20007ffe0ff */
[----:B------:R-:W-:Y:S01]  /*2360*/  IMAD.MOV R12, RZ, RZ, -R12 ;  /* 0x000000ffff0c7224 */ /* 0x000fe200078e0a0c */
[----:B------:R-:W-:-:S02]  /*2370*/  LOP3.LUT R15, R15, 0x800000, RZ, 0xfc, !PT ;  /* 0x008000000f0f7812 */ /* 0x000fc400078efcff */
[----:B------:R-:W-:Y:S02]  /*2380*/  FSETP.NEU.FTZ.AND P0, PT, R10, R25, PT ;  /* 0x000000190a00720b */ /* 0x000fe40003f1d000 */
[----:B------:R-:W-:Y:S02]  /*2390*/  SHF.L.U32 R18, R15, R18, RZ ;  /* 0x000000120f127219 */ /* 0x000fe400000006ff */
[----:B------:R-:W-:Y:S02]  /*23a0*/  SEL R10, R12, RZ, P2 ;  /* 0x000000ff0c0a7207 */ /* 0x000fe40001000000 */
[----:B------:R-:W-:Y:S02]  /*23b0*/  ISETP.NE.AND P1, PT, R18, RZ, P1 ;  /* 0x000000ff1200720c */ /* 0x000fe40000f25270 */
[----:B------:R-:W-:Y:S02]  /*23c0*/  SHF.R.U32.HI R10, RZ, R10, R15 ;  /* 0x0000000aff0a7219 */ /* 0x000fe4000001160f */
[----:B------:R-:W-:-:S02]  /*23d0*/  PLOP3.LUT P0, PT, P0, P1, PT, 0xf8, 0x8f ;  /* 0x00000000008f781c */ /* 0x000fc40000703f70 */
[----:B------:R-:W-:Y:S02]  /*23e0*/  SHF.R.U32.HI R15, RZ, 0x1, R10 ;  /* 0x00000001ff0f7819 */ /* 0x000fe4000001160a */
[----:B------:R-:W-:-:S04]  /*23f0*/  SEL R12, RZ, 0x1, !P0 ;  /* 0x00000001ff0c7807 */ /* 0x000fc80004000000 */
[----:B------:R-:W-:-:S04]  /*2400*/  LOP3.LUT R25, R12, 0x1, R15, 0xf8, !PT ;  /* 0x000000010c197812 */ /* 0x000fc800078ef80f */
[----:B------:R-:W-:-:S04]  /*2410*/  LOP3.LUT R10, R25, R10, RZ, 0xc0, !PT ;  /* 0x0000000a190a7212 */ /* 0x000fc800078ec0ff */
[----:B------:R-:W-:-:S04]  /*2420*/  IADD3 R15, PT, PT, R15, R10, RZ ;  /* 0x0000000a0f0f7210 */ /* 0x000fc80007ffe0ff */
[----:B------:R-:W-:Y:S01]  /*2430*/  LOP3.LUT R0, R15, R0, RZ, 0xfc, !PT ;  /* 0x000000000f007212 */ /* 0x000fe200078efcff */
[----:B------:R-:W-:Y:S06]  /*2440*/  BRA `(.L_x_60) ;  /* 0x0000000000107947 */ /* 0x000fec0003800000 */
.L_x_59:
[----:B------:R-:W-:-:S04]  /*2450*/  LOP3.LUT R0, R0, 0x80000000, RZ, 0xc0, !PT ;  /* 0x8000000000007812 */ /* 0x000fc800078ec0ff */
[----:B------:R-:W-:Y:S01]  /*2460*/  LOP3.LUT R0, R0, 0x7f800000, RZ, 0xfc, !PT ;  /* 0x7f80000000007812 */ /* 0x000fe200078efcff */
[----:B------:R-:W-:Y:S06]  /*2470*/  BRA `(.L_x_60) ;  /* 0x0000000000047947 */ /* 0x000fec0003800000 */
.L_x_58:
[----:B------:R-:W-:-:S07]  /*2480*/  LEA R0, R15, R0, 0x17 ;  /* 0x000000000f007211 */ /* 0x000fce00078eb8ff */
.L_x_60:
[----:B------:R-:W-:Y:S05]  /*2490*/  BSYNC.RECONVERGENT B1 ;  /* 0x0000000000017941 */ /* 0x000fea0003800200 */
.L_x_57:
[----:B------:R-:W-:Y:S05]  /*24a0*/  BRA `(.L_x_61) ;  /* 0x0000000000207947 */ /* 0x000fea0003800000 */
.L_x_56:
[----:B------:R-:W-:-:S04]  /*24b0*/  LOP3.LUT R0, R25, 0x80000000, R0, 0x48, !PT ;  /* 0x8000000019007812 */ /* 0x000fc800078e4800 */
[----:B------:R-:W-:Y:S01]  /*24c0*/  LOP3.LUT R0, R0, 0x7f800000, RZ, 0xfc, !PT ;  /* 0x7f80000000007812 */ /* 0x000fe200078efcff */
[----:B------:R-:W-:Y:S06]  /*24d0*/  BRA `(.L_x_61) ;  /* 0x0000000000147947 */ /* 0x000fec0003800000 */
.L_x_55:
[----:B------:R-:W-:Y:S01]  /*24e0*/  LOP3.LUT R0, R25, 0x80000000, R0, 0x48, !PT ;  /* 0x8000000019007812 */ /* 0x000fe200078e4800 */
[----:B------:R-:W-:Y:S06]  /*24f0*/  BRA `(.L_x_61) ;  /* 0x00000000000c7947 */ /* 0x000fec0003800000 */
.L_x_54:
[----:B------:R-:W0:Y:S01]  /*2500*/  MUFU.RSQ R0, -QNAN ;  /* 0xffc0000000007908 */ /* 0x000e220000001400 */
[----:B------:R-:W-:Y:S05]  /*2510*/  BRA `(.L_x_61) ;  /* 0x0000000000047947 */ /* 0x000fea0003800000 */
.L_x_53:
[----:B------:R-:W-:-:S07]  /*2520*/  FADD.FTZ R0, R0, R7 ;  /* 0x0000000700007221 */ /* 0x000fce0000010000 */
.L_x_61:
[----:B------:R-:W-:Y:S05]  /*2530*/  BSYNC.RECONVERGENT B0 ;  /* 0x0000000000007941 */ /* 0x000fea0003800200 */
.L_x_51:
[----:B------:R-:W-:Y:S02]  /*2540*/  HFMA2 R15, -RZ, RZ, 0, 0 ;  /* 0x00000000ff0f7431 */ /* 0x000fe400000001ff */
[----:B0-----:R-:W-:Y:S02]  /*2550*/  IMAD.MOV.U32 R10, RZ, RZ, R0 ;  /* 0x000000ffff0a7224 */ /* 0x001fe400078e0000 */
[----:B------:R-:W-:Y:S05]  /*2560*/  RET.REL.NODEC R14 `(_Z9calcU_GPUP6float3Pf) ;  /* 0xffffffd80ea47950 */ /* 0x000fea0003c3ffff */
        .type           $_Z9calcU_GPUP6float3Pf$__internal_accurate_pow,@function
        .size           $_Z9calcU_GPUP6float3Pf$__internal_accurate_pow,(.L_x_66 - $_Z9calcU_GPUP6float3Pf$__internal_accurate_pow)
$_Z9calcU_GPUP6float3Pf$__internal_accurate_pow:
[----:B------:R-:W-:Y:S01]  /*2570*/  ISETP.GT.U32.AND P0, PT, R27, 0xfffff, PT ;  /* 0x000fffff1b00780c */ /* 0x000fe20003f04070 */
[----:B------:R-:W-:Y:S01]  /*2580*/  IMAD.MOV.U32 R18, RZ, RZ, 0x41ad3b5a ;  /* 0x41ad3b5aff127424 */ /* 0x000fe200078e00ff */
[----:B------:R-:W-:Y:S01]  /*2590*/  MOV R14, R27 ;  /* 0x0000001b000e7202 */ /* 0x000fe20000000f00 */
[----:B------:R-:W-:Y:S01]  /*25a0*/  UMOV UR4, 0x7d2cafe2 ;  /* 0x7d2cafe200047882 */ /* 0x000fe20000000000 */
[----:B------:R-:W-:Y:S01]  /*25b0*/  MOV R16, R26 ;  /* 0x0000001a00107202 */ /* 0x000fe20000000f00 */
[----:B------:R-:W-:Y:S01]  /*25c0*/  UMOV UR5, 0x3eb0f5ff ;  /* 0x3eb0f5ff00057882 */ /* 0x000fe20000000000 */
[----:B------:R-:W-:Y:S01]  /*25d0*/  MOV R19, 0x3ed0f5d2 ;  /* 0x3ed0f5d200137802 */ /* 0x000fe20000000f00 */
[----:B------:R-:W-:Y:S01]  /*25e0*/  UMOV UR8, 0x3b39803f ;  /* 0x3b39803f00087882 */ /* 0x000fe20000000000 */
[----:B------:R-:W-:Y:S01]  /*25f0*/  SHF.R.U32.HI R36, RZ, 0x14, R27 ;  /* 0x00000014ff247819 */ /* 0x000fe2000001161b */
[----:B------:R-:W-:-:S04]  /*2600*/  UMOV UR9, 0x3c7abc9e ;  /* 0x3c7abc9e00097882 */ /* 0x000fc80000000000 */
[----:B------:R-:W-:-:S10]  /*2610*/  @!P0 DMUL R24, R26, 1.80143985094819840000e+16 ;  /* 0x435000001a188828 */ /* 0x000fd40000000000 */
[----:B------:R-:W-:Y:S01]  /*2620*/  @!P0 IMAD.MOV.U32 R14, RZ, RZ, R25 ;  /* 0x000000ffff0e8224 */ /* 0x000fe200078e0019 */
[----:B------:R-:W-:Y:S02]  /*2630*/  @!P0 MOV R16, R24 ;  /* 0x0000001800108202 */ /* 0x000fe40000000f00 */
[----:B------:R-:W-:Y:S02]  /*2640*/  @!P0 LEA.HI R36, R25, 0xffffffca, RZ, 0xc ;  /* 0xffffffca19248811 */ /* 0x000fe400078f60ff */
[----:B------:R-:W-:-:S04]  /*2650*/  LOP3.LUT R14, R14, 0x800fffff, RZ, 0xc0, !PT ;  /* 0x800fffff0e0e7812 */ /* 0x000fc800078ec0ff */
[----:B------:R-:W-:Y:S02]  /*2660*/  LOP3.LUT R17, R14, 0x3ff00000, RZ, 0xfc, !PT ;  /* 0x3ff000000e117812 */ /* 0x000fe400078efcff */
[----:B------:R-:W-:Y:S02]  /*2670*/  MOV R14, RZ ;  /* 0x000000ff000e7202 */ /* 0x000fe40000000f00 */
[----:B------:R-:W-:-:S13]  /*2680*/  ISETP.GE.U32.AND P1, PT, R17, 0x3ff6a09f, PT ;  /* 0x3ff6a09f1100780c */ /* 0x000fda0003f26070 */
[----:B------:R-:W-:-:S05]  /*2690*/  @P1 VIADD R15, R17, 0xfff00000 ;  /* 0xfff00000110f1836 */ /* 0x000fca0000000000 */
[----:B------:R-:W-:-:S06]  /*26a0*/  @P1 MOV R17, R15 ;  /* 0x0000000f00111202 */ /* 0x000fcc0000000f00 */
[C---:B------:R-:W-:Y:S02]  /*26b0*/  DADD R22, R16.reuse, 1 ;  /* 0x3ff0000010167429 */ /* 0x040fe40000000000 */
[----:B------:R-:W-:-:S04]  /*26c0*/  DADD R16, R16, -1 ;  /* 0xbff0000010107429 */ /* 0x000fc80000000000 */
[----:B------:R-:W0:Y:S02]  /*26d0*/  MUFU.RCP64H R15, R23 ;  /* 0x00000017000f7308 */ /* 0x000e240000001800 */
[----:B0-----:R-:W-:-:S08]  /*26e0*/  DFMA R20, -R22, R14, 1 ;  /* 0x3ff000001614742b */ /* 0x001fd0000000010e */
[----:B------:R-:W-:-:S08]  /*26f0*/  DFMA R20, R20, R20, R20 ;  /* 0x000000141414722b */ /* 0x000fd00000000014 */
[----:B------:R-:W-:-:S08]  /*2700*/  DFMA R20, R14, R20, R14 ;  /* 0x000000140e14722b */ /* 0x000fd0000000000e */
[----:B------:R-:W-:-:S08]  /*2710*/  DMUL R14, R16, R20 ;  /* 0x00000014100e7228 */ /* 0x000fd00000000000 */
[----:B------:R-:W-:-:S08]  /*2720*/  DFMA R14, R16, R20, R14 ;  /* 0x00000014100e722b */ /* 0x000fd0000000000e */
[----:B------:R-:W-:-:S08]  /*2730*/  DMUL R28, R14, R14 ;  /* 0x0000000e0e1c7228 */ /* 0x000fd00000000000 */
[----:B------:R-:W-:Y:S01]  /*2740*/  DFMA R18, R28, UR4, R18 ;  /* 0x000000041c127c2b */ /* 0x000fe20008000012 */
[----:B------:R-:W-:Y:S01]  /*2750*/  UMOV UR4, 0x75488a3f ;  /* 0x75488a3f00047882 */ /* 0x000fe20000000000 */
[----:B------:R-:W-:-:S06]  /*2760*/  UMOV UR5, 0x3ef3b20a ;  /* 0x3ef3b20a00057882 */ /* 0x000fcc0000000000 */
[----:B------:R-:W-:Y:S01]  /*2770*/  DFMA R22, R28, R18, UR4 ;  /* 0x000000041c167e2b */ /* 0x000fe20008000012 */
[----:B------:R-:W-:Y:S01]  /*2780*/  UMOV UR4, 0xe4faecd5 ;  /* 0xe4faecd500047882 */ /* 0x000fe20000000000 */
[----:B------:R-:W-:Y:S01]  /*2790*/  UMOV UR5, 0x3f1745cd ;  /* 0x3f1745cd00057882 */ /* 0x000fe20000000000 */
[----:B------:R-:W-:-:S05]  /*27a0*/  DADD R18, R16, -R14 ;  /* 0x0000000010127229 */ /* 0x000fca000000080e */
[----:B------:R-:W-:Y:S01]  /*27b0*/  DFMA R22, R28, R22, UR4 ;  /* 0x000000041c167e2b */ /* 0x000fe20008000016 */
[----:B------:R-:W-:Y:S01]  /*27c0*/  UMOV UR4, 0x258a578b ;  /* 0x258a578b00047882 */ /* 0x000fe20000000000 */
[----:B------:R-:W-:Y:S01]  /*27d0*/  UMOV UR5, 0x3f3c71c7 ;  /* 0x3f3c71c700057882 */ /* 0x000fe20000000000 */
[----:B------:R-:W-:-:S05]  /*27e0*/  DADD R18, R18, R18 ;  /* 0x0000000012127229 */ /* 0x000fca0000000012 */
[----:B------:R-:W-:Y:S01]  /*27f0*/  DFMA R22, R28, R22, UR4 ;  /* 0x000000041c167e2b */ /* 0x000fe20008000016 */
[----:B------:R-:W-:Y:S01]  /*2800*/  UMOV UR4, 0x9242b910 ;  /* 0x9242b91000047882 */ /* 0x000fe20000000000 */
[----:B------:R-:W-:Y:S01]  /*2810*/  UMOV UR5, 0x3f624924 ;  /* 0x3f62492400057882 */ /* 0x000fe20000000000 */
[----:B------:R-:W-:-:S05]  /*2820*/  DFMA R18, R16, -R14, R18 ;  /* 0x8000000e1012722b */ /* 0x000fca0000000012 */
[----:B------:R-:W-:Y:S01]  /*2830*/  DFMA R22, R28, R22, UR4 ;  /* 0x000000041c167e2b */ /* 0x000fe20008000016 */
[----:B------:R-:W-:Y:S01]  /*2840*/  UMOV UR4, 0x99999dfb ;  /* 0x99999dfb00047882 */ /* 0x000fe20000000000 */
[----:B------:R-:W-:Y:S01]  /*2850*/  UMOV UR5, 0x3f899999 ;  /* 0x3f89999900057882 */ /* 0x000fe20000000000 */
[----:B------:R-:W-:-:S05]  /*2860*/  DMUL R18, R20, R18 ;  /* 0x0000001214127228 */ /* 0x000fca0000000000 */
[----:B------:R-:W-:Y:S01]  /*2870*/  DFMA R22, R28, R22, UR4 ;  /* 0x000000041c167e2b */ /* 0x000fe20008000016 */
[----:B------:R-:W-:Y:S01]  /*2880*/  UMOV UR4, 0x55555555 ;  /* 0x5555555500047882 */ /* 0x000fe20000000000 */
[----:B------:R-:W-:-:S03]  /*2890*/  UMOV UR5, 0x3fb55555 ;  /* 0x3fb5555500057882 */ /* 0x000fc60000000000 */
[----:B------:R-:W-:Y:S01]  /*28a0*/  IADD3 R25, PT, PT, R19, 0x100000, RZ ;  /* 0x0010000013197810 */ /* 0x000fe20007ffe0ff */
[----:B------:R-:W-:Y:S02]  /*28b0*/  IMAD.MOV.U32 R24, RZ, RZ, R18 ;  /* 0x000000ffff187224 */ /* 0x000fe400078e0012 */
[----:B------:R-:W-:-:S08]  /*28c0*/  DFMA R16, R28, R22, UR4 ;  /* 0x000000041c107e2b */ /* 0x000fd00008000016 */
[----:B------:R-:W-:Y:S01]  /*28d0*/  DADD R20, -R16, UR4 ;  /* 0x0000000410147e29 */ /* 0x000fe20008000100 */
[----:B------:R-:W-:Y:S01]  /*28e0*/  UMOV UR4, 0xb9e7b0 ;  /* 0x00b9e7b000047882 */ /* 0x000fe20000000000 */
[----:B------:R-:W-:-:S06]  /*28f0*/  UMOV UR5, 0x3c46a4cb ;  /* 0x3c46a4cb00057882 */ /* 0x000fcc0000000000 */
[----:B------:R-:W-:Y:S02]  /*2900*/  DFMA R20, R28, R22, R20 ;  /* 0x000000161c14722b */ /* 0x000fe40000000014 */
[----:B------:R-:W-:-:S06]  /*2910*/  DMUL R22, R14, R14 ;  /* 0x0000000e0e167228 */ /* 0x000fcc0000000000 */
[----:B------:R-:W-:Y:S01]  /*2920*/  DADD R20, R20, -UR4 ;  /* 0x8000000414147e29 */ /* 0x000fe20008000000 */
[----:B------:R-:W-:Y:S01]  /*2930*/  UMOV UR4, 0x80000000 ;  /* 0x8000000000047882 */ /* 0x000fe20000000000 */
[----:B------:R-:W-:Y:S01]  /*2940*/  DFMA R26, R14, R14, -R22 ;  /* 0x0000000e0e1a722b */ /* 0x000fe20000000816 */
[----:B------:R-:W-:-:S07]  /*2950*/  UMOV UR5, 0x43300000 ;  /* 0x4330000000057882 */ /* 0x000fce0000000000 */
[C---:B------:R-:W-:Y:S02]  /*2960*/  DFMA R24, R14.reuse, R24, R26 ;  /* 0x000000180e18722b */ /* 0x040fe4000000001a */
[----:B------:R-:W-:-:S08]  /*2970*/  DMUL R26, R14, R22 ;  /* 0x000000160e1a7228 */ /* 0x000fd00000000000 */
[----:B------:R-:W-:-:S08]  /*2980*/  DFMA R28, R14, R22, -R26 ;  /* 0x000000160e1c722b */ /* 0x000fd0000000081a */
[----:B------:R-:W-:Y:S02]  /*2990*/  DFMA R28, R18, R22, R28 ;  /* 0x00000016121c722b */ /* 0x000fe4000000001c */
[----:B------:R-:W-:-:S06]  /*29a0*/  DADD R22, R16, R20 ;  /* 0x0000000010167229 */ /* 0x000fcc0000000014 */
[----:B------:R-:W-:Y:S02]  /*29b0*/  DFMA R24, R14, R24, R28 ;  /* 0x000000180e18722b */ /* 0x000fe4000000001c */
[----:B------:R-:W-:-:S08]  /*29c0*/  DADD R28, R16, -R22 ;  /* 0x00000000101c7229 */ /* 0x000fd00000000816 */
[----:B------:R-:W-:Y:S02]  /*29d0*/  DADD R28, R20, R28 ;  /* 0x00000000141c7229 */ /* 0x000fe4000000001c */
[----:B------:R-:W-:-:S08]  /*29e0*/  DMUL R20, R22, R26 ;  /* 0x0000001a16147228 */ /* 0x000fd00000000000 */
[----:B------:R-:W-:-:S08]  /*29f0*/  DFMA R16, R22, R26, -R20 ;  /* 0x0000001a1610722b */ /* 0x000fd00000000814 */
[----:B------:R-:W-:-:S08]  /*2a00*/  DFMA R16, R22, R24, R16 ;  /* 0x000000181610722b */ /* 0x000fd00000000010 */
[----:B------:R-:W-:-:S08]  /*2a10*/  DFMA R28, R28, R26, R16 ;  /* 0x0000001a1c1c722b */ /* 0x000fd00000000010 */
[----:B------:R-:W-:-:S08]  /*2a20*/  DADD R22, R20, R28 ;  /* 0x0000000014167229 */ /* 0x000fd0000000001c */
[--C-:B------:R-:W-:Y:S02]  /*2a30*/  DADD R16, R14, R22.reuse ;  /* 0x000000000e107229 */ /* 0x100fe40000000016 */
[----:B------:R-:W-:-:S06]  /*2a40*/  DADD R20, R20, -R22 ;  /* 0x0000000014147229 */ /* 0x000fcc0000000816 */
[----:B------:R-:W-:Y:S02]  /*2a50*/  DADD R14, R14, -R16 ;  /* 0x000000000e0e7229 */ /* 0x000fe40000000810 */
[----:B------:R-:W-:-:S06]  /*2a60*/  DADD R20, R28, R20 ;  /* 0x000000001c147229 */ /* 0x000fcc0000000014 */
[----:B------:R-:W-:-:S08]  /*2a70*/  DADD R14, R22, R14 ;  /* 0x00000000160e7229 */ /* 0x000fd0000000000e */
[----:B------:R-:W-:Y:S01]  /*2a80*/  DADD R14, R20, R14 ;  /* 0x00000000140e7229 */ /* 0x000fe2000000000e */
[C---:B------:R-:W-:Y:S02]  /*2a90*/  IADD3 R20, PT, PT, R36.reuse, -0x3ff, RZ ;  /* 0xfffffc0124147810 */ /* 0x040fe40007ffe0ff */
[----:B------:R-:W-:-:S05]  /*2aa0*/  @P1 IADD3 R20, PT, PT, R36, -0x3fe, RZ ;  /* 0xfffffc0224141810 */ /* 0x000fca0007ffe0ff */
[----:B------:R-:W-:Y:S01]  /*2ab0*/  DADD R22, R18, R14 ;  /* 0x0000000012167229 */ /* 0x000fe2000000000e */
[----:B------:R-:W-:Y:S01]  /*2ac0*/  LOP3.LUT R18, R20, 0x80000000, RZ, 0x3c, !PT ;  /* 0x8000000014127812 */ /* 0x000fe200078e3cff */
[----:B------:R-:W-:-:S06]  /*2ad0*/  IMAD.MOV.U32 R19, RZ, RZ, 0x43300000 ;  /* 0x43300000ff137424 */ /* 0x000fcc00078e00ff */
[----:B------:R-:W-:Y:S02]  /*2ae0*/  DADD R20, R16, R22 ;  /* 0x0000000010147229 */ /* 0x000fe40000000016 */
[----:B------:R-:W-:Y:S01]  /*2af0*/  DADD R18, R18, -UR4 ;  /* 0x8000000412127e29 */ /* 0x000fe20008000000 */
[----:B------:R-:W-:Y:S01]  /*2b00*/  UMOV UR4, 0xfefa39ef ;  /* 0xfefa39ef00047882 */ /* 0x000fe20000000000 */
[----:B------:R-:W-:-:S04]  /*2b10*/  UMOV UR5, 0x3fe62e42 ;  /* 0x3fe62e4200057882 */ /* 0x000fc80000000000 */
[--C-:B------:R-:W-:Y:S02]  /*2b20*/  DADD R24, R16, -R20.reuse ;  /* 0x0000000010187229 */ /* 0x100fe40000000814 */
[----:B------:R-:W-:-:S06]  /*2b30*/  DFMA R14, R18, UR4, R20 ;  /* 0x00000004120e7c2b */ /* 0x000fcc0008000014 */
[----:B------:R-:W-:Y:S02]  /*2b40*/  DADD R24, R22, R24 ;  /* 0x0000000016187229 */ /* 0x000fe40000000018 */
[----:B------:R-:W-:-:S08]  /*2b50*/  DFMA R16, R18, -UR4, R14 ;  /* 0x8000000412107c2b */ /* 0x000fd0000800000e */
[----:B------:R-:W-:-:S08]  /*2b60*/  DADD R16, -R20, R16 ;  /* 0x0000000014107229 */ /* 0x000fd00000000110 */
[----:B------:R-:W-:-:S08]  /*2b70*/  DADD R16, R24, -R16 ;  /* 0x0000000018107229 */ /* 0x000fd00000000810 */
[----:B------:R-:W-:-:S08]  /*2b80*/  DFMA R18, R18, UR8, R16 ;  /* 0x0000000812127c2b */ /* 0x000fd00008000010 */
[----:B------:R-:W-:-:S08]  /*2b90*/  DADD R16, R14, R18 ;  /* 0x000000000e107229 */ /* 0x000fd00000000012 */
[----:B------:R-:W-:Y:S02]  /*2ba0*/  DADD R14, R14, -R16 ;  /* 0x000000000e0e7229 */ /* 0x000fe40000000810 */
[----:B------:R-:W-:-:S06]  /*2bb0*/  DMUL R24, R16, 2 ;  /* 0x4000000010187828 */ /* 0x000fcc0000000000 */
[----:B------:R-:W-:Y:S02]  /*2bc0*/  DADD R14, R18, R14 ;  /* 0x00000000120e7229 */ /* 0x000fe4000000000e */
[----:B------:R-:W-:Y:S01]  /*2bd0*/  DFMA R22, R16, 2, -R24 ;  /* 0x400000001016782b */ /* 0x000fe20000000818 */
[----:B------:R-:W-:Y:S01]  /*2be0*/  HFMA2 R17, -RZ, RZ, 1.9912109375, 0.00128841400146484375 ;  /* 0x3ff71547ff117431 */ /* 0x000fe200000001ff */
[----:B------:R-:W-:-:S06]  /*2bf0*/  MOV R16, 0x652b82fe ;  /* 0x652b82fe00107802 */ /* 0x000fcc0000000f00 */
[----:B------:R-:W-:-:S08]  /*2c00*/  DFMA R22, R14, 2, R22 ;  /* 0x400000000e16782b */ /* 0x000fd00000000016 */
[----:B------:R-:W-:-:S08]  /*2c10*/  DADD R14, R24, R22 ;  /* 0x00000000180e7229 */ /* 0x000fd00000000016 */
[----:B------:R-:W-:Y:S02]  /*2c20*/  DFMA R16, R14, R16, 6.75539944105574400000e+15 ;  /* 0x433800000e10742b */ /* 0x000fe40000000010 */
[----:B------:R-:W-:Y:S01]  /*2c30*/  FSETP.GEU.AND P0, PT, |R15|, 4.1917929649353027344, PT ;  /* 0x4086232b0f00780b */ /* 0x000fe20003f0e200 */
[----:B------:R-:W-:-:S05]  /*2c40*/  DADD R24, R24, -R14 ;  /* 0x0000000018187229 */ /* 0x000fca000000080e */
[----:B------:R-:W-:-:S03]  /*2c50*/  DADD R18, R16, -6.75539944105574400000e+15 ;  /* 0xc338000010127429 */ /* 0x000fc60000000000 */
[----:B------:R-:W-:-:S05]  /*2c60*/  DADD R22, R22, R24 ;  /* 0x0000000016167229 */ /* 0x000fca0000000018 */
[----:B------:R-:W-:Y:S01]  /*2c70*/  DFMA R20, R18, -UR4, R14 ;  /* 0x8000000412147c2b */ /* 0x000fe2000800000e */
[----:B------:R-:W-:Y:S01]  /*2c80*/  UMOV UR4, 0x3b39803f ;  /* 0x3b39803f00047882 */ /* 0x000fe20000000000 */
[----:B------:R-:W-:-:S06]  /*2c90*/  UMOV UR5, 0x3c7abc9e ;  /* 0x3c7abc9e00057882 */ /* 0x000fcc0000000000 */
[----:B------:R-:W-:Y:S01]  /*2ca0*/  DFMA R20, R18, -UR4, R20 ;  /* 0x8000000412147c2b */ /* 0x000fe20008000014 */
[----:B------:R-:W-:Y:S01]  /*2cb0*/  UMOV UR4, 0x69ce2bdf ;  /* 0x69ce2bdf00047882 */ /* 0x000fe20000000000 */
[----:B------:R-:W-:Y:S01]  /*2cc0*/  IMAD.MOV.U32 R18, RZ, RZ, -0x35dec16 ;  /* 0xfca213eaff127424 */ /* 0x000fe200078e00ff */
[----:B------:R-:W-:Y:S01]  /*2cd0*/  MOV R19, 0x3e928af3 ;  /* 0x3e928af300137802 */ /* 0x000fe20000000f00 */
[----:B------:R-:W-:-:S05]  /*2ce0*/  UMOV UR5, 0x3e5ade15 ;  /* 0x3e5ade1500057882 */ /* 0x000fca0000000000 */
[----:B------:R-:W-:Y:S01]  /*2cf0*/  DFMA R18, R20, UR4, R18 ;  /* 0x0000000414127c2b */ /* 0x000fe20008000012 */
[----:B------:R-:W-:Y:S01]  /*2d00*/  UMOV UR4, 0x62401315 ;  /* 0x6240131500047882 */ /* 0x000fe20000000000 */
[----:B------:R-:W-:-:S06]  /*2d10*/  UMOV UR5, 0x3ec71dee ;  /* 0x3ec71dee00057882 */ /* 0x000fcc0000000000 */
[----:B------:R-:W-:Y:S01]  /*2d20*/  DFMA R18, R20, R18, UR4 ;  /* 0x0000000414127e2b */ /* 0x000fe20008000012 */
        /* <DEDUP_REMOVED lines=20> */
[----:B------:R-:W-:-:S08]  /*2e70*/  DFMA R18, R20, R18, UR4 ;  /* 0x0000000414127e2b */ /* 0x000fd00008000012 */
[----:B------:R-:W-:-:S08]  /*2e80*/  DFMA R18, R20, R18, 1 ;  /* 0x3ff000001412742b */ /* 0x000fd00000000012 */
[----:B------:R-:W-:-:S10]  /*2e90*/  DFMA R18, R20, R18, 1 ;  /* 0x3ff000001412742b */ /* 0x000fd40000000012 */
[----:B------:R-:W-:Y:S01]  /*2ea0*/  LEA R21, R16, R19, 0x14 ;  /* 0x0000001310157211 */ /* 0x000fe200078ea0ff */
[----:B------:R-:W-:Y:S01]  /*2eb0*/  IMAD.MOV.U32 R20, RZ, RZ, R18 ;  /* 0x000000ffff147224 */ /* 0x000fe200078e0012 */
[----:B------:R-:W-:Y:S06]  /*2ec0*/  @!P0 BRA `(.L_x_62) ;  /* 0x0000000000308947 */ /* 0x000fec0003800000 */
[----:B------:R-:W-:Y:S01]  /*2ed0*/  FSETP.GEU.AND P1, PT, |R15|, 4.2275390625, PT ;  /* 0x408748000f00780b */ /* 0x000fe20003f2e200 */
[C---:B------:R-:W-:Y:S02]  /*2ee0*/  DADD R20, R14.reuse, +INF ;  /* 0x7ff000000e147429 */ /* 0x040fe40000000000 */
[----:B------:R-:W-:-:S08]  /*2ef0*/  DSETP.GEU.AND P0, PT, R14, RZ, PT ;  /* 0x000000ff0e00722a */ /* 0x000fd00003f0e000 */
[----:B------:R-:W-:Y:S02]  /*2f00*/  FSEL R20, R20, RZ, P0 ;  /* 0x000000ff14147208 */ /* 0x000fe40000000000 */
[----:B------:R-:W-:Y:S02]  /*2f10*/  @!P1 LEA.HI R17, R16, R16, RZ, 0x1 ;  /* 0x0000001010119211 */ /* 0x000fe400078f08ff */
[----:B------:R-:W-:Y:S02]  /*2f20*/  FSEL R21, R21, RZ, P0 ;  /* 0x000000ff15157208 */ /* 0x000fe40000000000 */
[----:B------:R-:W-:-:S04]  /*2f30*/  @!P1 SHF.R.S32.HI R17, RZ, 0x1, R17 ;  /* 0x00000001ff119819 */ /* 0x000fc80000011411 */
[----:B------:R-:W-:Y:S02]  /*2f40*/  @!P1 IADD3 R14, PT, PT, R16, -R17, RZ ;  /* 0x80000011100e9210 */ /* 0x000fe40007ffe0ff */
[----:B------:R-:W-:Y:S02]  /*2f50*/  @!P1 LEA R19, R17, R19, 0x14 ;  /* 0x0000001311139211 */ /* 0x000fe400078ea0ff */
[----:B------:R-:W-:Y:S01]  /*2f60*/  @!P1 LEA R15, R14, 0x3ff00000, 0x14 ;  /* 0x3ff000000e0f9811 */ /* 0x000fe200078ea0ff */
[----:B------:R-:W-:-:S06]  /*2f70*/  @!P1 IMAD.MOV.U32 R14, RZ, RZ, RZ ;  /* 0x000000ffff0e9224 */ /* 0x000fcc00078e00ff */
[----:B------:R-:W-:-:S11]  /*2f80*/  @!P1 DMUL R20, R18, R14 ;  /* 0x0000000e12149228 */ /* 0x000fd60000000000 */
.L_x_62:
[----:B------:R-:W-:Y:S01]  /*2f90*/  DFMA R22, R22, R20, R20 ;  /* 0x000000141616722b */ /* 0x000fe20000000014 */
[----:B------:R-:W-:Y:S01]  /*2fa0*/  MOV R14, R0 ;  /* 0x00000000000e7202 */ /* 0x000fe20000000f00 */
[----:B------:R-:W-:Y:S01]  /*2fb0*/  DSETP.NEU.AND P0, PT, |R20|, +INF , PT ;  /* 0x7ff000001400742a */ /* 0x000fe20003f0d200 */
[----:B------:R-:W-:-:S07]  /*2fc0*/  MOV R15, 0x0 ;  /* 0x00000000000f7802 */ /* 0x000fce0000000f00 */
[----:B------:R-:W-:Y:S02]  /*2fd0*/  FSEL R22, R20, R22, !P0 ;  /* 0x0000001614167208 */ /* 0x000fe40004000000 */
[----:B------:R-:W-:Y:S01]  /*2fe0*/  FSEL R20, R21, R23, !P0 ;  /* 0x0000001715147208 */ /* 0x000fe20004000000 */
[----:B------:R-:W-:Y:S06]  /*2ff0*/  RET.REL.NODEC R14 `(_Z9calcU_GPUP6float3Pf) ;  /* 0xffffffd00e007950 */ /* 0x000fec0003c3ffff */
.L_x_63:
[----:B------:R-:W-:-:S00]  /*3000*/  BRA `(.L_x_63) ;  /* 0xfffffffc00fc7947 */ /* 0x000fc0000383ffff */
[----:B------:R-:W-:-:S00]  /*3010*/  NOP ;  /* 0x0000000000007918 */ /* 0x000fc00000000000 */
        /* <DEDUP_REMOVED lines=14> */
.L_x_66:


//--------------------- .nv.shared.reserved.0     --------------------------
	.section	.nv.shared.reserved.0,"aw",@nobits
	.weak		__nv_reservedSMEM_offset_0_alias
	.size		__nv_reservedSMEM_offset_0_alias, 0, 64
	.other		__nv_reservedSMEM_offset_0_alias,@"STO_CUDA_RESERVED_SHARED STV_DEFAULT"
__nv_reservedSMEM_offset_0_alias:
	.zero		0
	.zero		64


//--------------------- .nv.constant0._Z9calcU_GPUP6float3Pf --------------------------
	.section	.nv.constant0._Z9calcU_GPUP6float3Pf,"a",@progbits
	.sectionflags	@""
	.align	4
.nv.constant0._Z9calcU_GPUP6float3Pf:
	.zero		912


//--------------------- SYMBOLS --------------------------

	.type		.nv.reservedSmem.offset0,@object
	.size		.nv.reservedSmem.offset0,0x4
